	.headerflags	@"EF_CUDA_TEXMODE_UNIFIED EF_CUDA_64BIT_ADDRESS EF_CUDA_ACCELERATORS EF_CUDA_SM90 EF_CUDA_VIRTUAL_SM(EF_CUDA_SM90)"
	.elftype	@"ET_EXEC"


//--------------------- .nv.info                  --------------------------
	.section	.nv.info,"",@"SHT_CUDA_INFO"
	.align	4


	//----- nvinfo : EIATTR_REGCOUNT
	.align		4
        /*0000*/ 	.byte	0x04, 0x2f
        /*0002*/ 	.short	(.L_1 - .L_0)
	.align		4
.L_0:
        /*0004*/ 	.word	index@(triton_poi_fused_max_pool2d_with_indices_52)
        /*0008*/ 	.word	0x00000050


	//----- nvinfo : EIATTR_MIN_STACK_SIZE
	.align		4
.L_1:
        /*000c*/ 	.byte	0x04, 0x12
        /*000e*/ 	.short	(.L_3 - .L_2)
	.align		4
.L_2:
        /*0010*/ 	.word	index@(triton_poi_fused_max_pool2d_with_indices_52)
        /*0014*/ 	.word	0x00000000


	//----- nvinfo : EIATTR_FRAME_SIZE
	.align		4
.L_3:
        /*0018*/ 	.byte	0x04, 0x11
        /*001a*/ 	.short	(.L_5 - .L_4)
	.align		4
.L_4:
        /*001c*/ 	.word	index@(triton_poi_fused_max_pool2d_with_indices_52)
        /*0020*/ 	.word	0x00000000


	//----- nvinfo : EIATTR_MIN_STACK_SIZE
	.align		4
.L_5:
        /*0024*/ 	.byte	0x04, 0x12
        /*0026*/ 	.short	(.L_7 - .L_6)
	.align		4
.L_6:
        /*0028*/ 	.word	index@(triton_poi_fused_max_pool2d_with_indices_52)
        /*002c*/ 	.word	0x00000000
.L_7:


//--------------------- .nv.info.triton_poi_fused_max_pool2d_with_indices_52 --------------------------
	.section	.nv.info.triton_poi_fused_max_pool2d_with_indices_52,"",@"SHT_CUDA_INFO"
	.sectionflags	@""
	.align	4


	//----- nvinfo : EIATTR_CUDA_API_VERSION
	.align		4
        /*0000*/ 	.byte	0x04, 0x37
        /*0002*/ 	.short	(.L_9 - .L_8)
.L_8:
        /*0004*/ 	.word	0x0000007c


	//----- nvinfo : EIATTR_KPARAM_INFO
	.align		4
.L_9:
        /*0008*/ 	.byte	0x04, 0x17
        /*000a*/ 	.short	(.L_11 - .L_10)
.L_10:
        /*000c*/ 	.word	0x00000000
        /*0010*/ 	.short	0x0003
        /*0012*/ 	.short	0x0018
        /*0014*/ 	.byte	0x00, 0xf0, 0x11, 0x00


	//----- nvinfo : EIATTR_KPARAM_INFO
	.align		4
.L_11:
        /*0018*/ 	.byte	0x04, 0x17
        /*001a*/ 	.short	(.L_13 - .L_12)
.L_12:
        /*001c*/ 	.word	0x00000000
        /*0020*/ 	.short	0x0002
        /*0022*/ 	.short	0x0010
        /*0024*/ 	.byte	0x00, 0xf4, 0x21, 0x00


	//----- nvinfo : EIATTR_KPARAM_INFO
	.align		4
.L_13:
        /*0028*/ 	.byte	0x04, 0x17
        /*002a*/ 	.short	(.L_15 - .L_14)
.L_14:
        /*002c*/ 	.word	0x00000000
        /*0030*/ 	.short	0x0001
        /*0032*/ 	.short	0x0008
        /*0034*/ 	.byte	0x00, 0xf4, 0x21, 0x00


	//----- nvinfo : EIATTR_KPARAM_INFO
	.align		4
.L_15:
        /*0038*/ 	.byte	0x04, 0x17
        /*003a*/ 	.short	(.L_17 - .L_16)
.L_16:
        /*003c*/ 	.word	0x00000000
        /*0040*/ 	.short	0x0000
        /*0042*/ 	.short	0x0000
        /*0044*/ 	.byte	0x00, 0xf4, 0x21, 0x00


	//----- nvinfo : EIATTR_SPARSE_MMA_MASK
	.align		4
.L_17:
        /*0048*/ 	.byte	0x03, 0x50
        /*004a*/ 	.short	0x0000


	//----- nvinfo : EIATTR_MAXREG_COUNT
	.align		4
        /*004c*/ 	.byte	0x03, 0x1b
        /*004e*/ 	.short	0x00ff


	//----- nvinfo : EIATTR_EXIT_INSTR_OFFSETS
	.align		4
        /*0050*/ 	.byte	0x04, 0x1c
        /*0052*/ 	.short	(.L_19 - .L_18)


	//   ....[0]....
.L_18:
        /*0054*/ 	.word	0x00002b20


	//----- nvinfo : EIATTR_REQNTID
	.align		4
.L_19:
        /*0058*/ 	.byte	0x04, 0x10
        /*005a*/ 	.short	(.L_21 - .L_20)
.L_20:
        /*005c*/ 	.word	0x00000080
        /*0060*/ 	.word	0x00000001
        /*0064*/ 	.word	0x00000001


	//----- nvinfo : EIATTR_CBANK_PARAM_SIZE
	.align		4
.L_21:
        /*0068*/ 	.byte	0x03, 0x19
        /*006a*/ 	.short	0x001c


	//----- nvinfo : EIATTR_PARAM_CBANK
	.align		4
        /*006c*/ 	.byte	0x04, 0x0a
        /*006e*/ 	.short	(.L_23 - .L_22)
	.align		4
.L_22:
        /*0070*/ 	.word	index@(.nv.constant0.triton_poi_fused_max_pool2d_with_indices_52)
        /*0074*/ 	.short	0x0210
        /*0076*/ 	.short	0x001c


	//----- nvinfo : EIATTR_SW_WAR
	.align		4
.L_23:
        /*0078*/ 	.byte	0x04, 0x36
        /*007a*/ 	.short	(.L_25 - .L_24)
.L_24:
        /*007c*/ 	.word	0x00000008
.L_25:


//--------------------- .nv.callgraph             --------------------------
	.section	.nv.callgraph,"",@"SHT_CUDA_CALLGRAPH"
	.align	4
	.sectionentsize	8
	.align		4
        /*0000*/ 	.word	0x00000000
	.align		4
        /*0004*/ 	.word	0xffffffff
	.align		4
        /*0008*/ 	.word	0x00000000
	.align		4
        /*000c*/ 	.word	0xfffffffe
	.align		4
        /*0010*/ 	.word	0x00000000
	.align		4
        /*0014*/ 	.word	0xfffffffd
	.align		4
        /*0018*/ 	.word	0x00000000
	.align		4
        /*001c*/ 	.word	0xfffffffc


//--------------------- .text.triton_poi_fused_max_pool2d_with_indices_52 --------------------------
	.section	.text.triton_poi_fused_max_pool2d_with_indices_52,"ax",@progbits
	.sectionflags	@"SHF_BARRIERS=1"
	.align	128
        .global         triton_poi_fused_max_pool2d_with_indices_52
        .type           triton_poi_fused_max_pool2d_with_indices_52,@function
        .size           triton_poi_fused_max_pool2d_with_indices_52,(.L_x_1 - triton_poi_fused_max_pool2d_with_indices_52)
        .other          triton_poi_fused_max_pool2d_with_indices_52,@"STO_CUDA_ENTRY STV_DEFAULT"
triton_poi_fused_max_pool2d_with_indices_52:
.text.triton_poi_fused_max_pool2d_with_indices_52:
[----:B------:R-:W-:Y:S01]  /*0000*/  LDC R1, c[0x0][0x28] ;  /* 0x00000a00ff017b82 */ /* 0x000fe20000000800 */
[----:B------:R-:W1:Y:S07]  /*0010*/  S2R R0, SR_TID.X ;  /* 0x0000000000007919 */ /* 0x000e6e0000002100 */
[----:B------:R-:W2:Y:S01]  /*0020*/  LDC.64 R76, c[0x0][0x210] ;  /* 0x00008400ff4c7b82 */ /* 0x000ea20000000a00 */
[----:B------:R-:W-:Y:S02]  /*0030*/  CS2R R8, SRZ ;  /* 0x0000000000087805 */ /* 0x000fe4000001ff00 */
[----:B------:R-:W-:Y:S01]  /*0040*/  CS2R R10, SRZ ;  /* 0x00000000000a7805 */ /* 0x000fe2000001ff00 */
[----:B------:R-:W3:Y:S01]  /*0050*/  S2R R2, SR_CTAID.X ;  /* 0x0000000000027919 */ /* 0x000ee20000002500 */
[----:B------:R-:W-:Y:S01]  /*0060*/  CS2R R6, SRZ ;  /* 0x0000000000067805 */ /* 0x000fe2000001ff00 */
[----:B------:R-:W-:Y:S01]  /*0070*/  ULDC.64 UR6, c[0x0][0x208] ;  /* 0x0000820000067ab9 */ /* 0x000fe20000000a00 */
[----:B------:R-:W-:Y:S01]  /*0080*/  CS2R R18, SRZ ;  /* 0x0000000000127805 */ /* 0x000fe2000001ff00 */
[----:B------:R-:W4:Y:S01]  /*0090*/  S2UR UR5, SR_CgaCtaId ;  /* 0x00000000000579c3 */ /* 0x000f220000008800 */
[----:B------:R-:W-:Y:S01]  /*00a0*/  UMOV UR4, 0x400 ;  /* 0x0000040000047882 */ /* 0x000fe20000000000 */
[----:B------:R-:W-:Y:S01]  /*00b0*/  ULDC.64 UR8, c[0x0][0x220] ;  /* 0x0000880000087ab9 */ /* 0x000fe20000000a00 */
[----:B-1----:R-:W-:-:S02]  /*00c0*/  IMAD.SHL.U32 R0, R0, 0x8, RZ ;  /* 0x0000000800007824 */ /* 0x002fc400078e00ff */
[----:B---3--:R-:W-:-:S03]  /*00d0*/  IMAD.SHL.U32 R2, R2, 0x400, RZ ;  /* 0x0000040002027824 */ /* 0x008fc600078e00ff */
[----:B------:R-:W-:-:S04]  /*00e0*/  LOP3.LUT R0, R0, 0x3f8, RZ, 0xc0, !PT ;  /* 0x000003f800007812 */ /* 0x000fc800078ec0ff */
[----:B------:R-:W-:-:S05]  /*00f0*/  LOP3.LUT R2, R2, R0, RZ, 0xfc, !PT ;  /* 0x0000000002027212 */ /* 0x000fca00078efcff */
[----:B------:R-:W-:-:S04]  /*0100*/  IMAD.HI R0, R2, 0x3e0f83e1, RZ ;  /* 0x3e0f83e102007827 */ /* 0x000fc800078e02ff */
[C---:B------:R-:W-:Y:S01]  /*0110*/  VIADD R13, R2.reuse, 0xffffdcf0 ;  /* 0xffffdcf0020d7836 */ /* 0x040fe20000000000 */
[----:B------:R-:W-:Y:S01]  /*0120*/  SHF.R.U32.HI R3, RZ, 0x1f, R0 ;  /* 0x0000001fff037819 */ /* 0x000fe20000011600 */
[----:B------:R-:W-:Y:S02]  /*0130*/  VIADD R15, R2, 0xffffdf00 ;  /* 0xffffdf00020f7836 */ /* 0x000fe40000000000 */
[--C-:B--2---:R-:W-:Y:S01]  /*0140*/  IMAD.WIDE R12, R13, 0x4, R76.reuse ;  /* 0x000000040d0c7825 */ /* 0x104fe200078e024c */
[CC--:B------:R-:W-:Y:S02]  /*0150*/  LEA.HI.SX32 R46, R0.reuse, R3.reuse, 0x19 ;  /* 0x00000003002e7211 */ /* 0x0c0fe400078fcaff */
[----:B------:R-:W-:Y:S01]  /*0160*/  LEA.HI.SX32 R0, R0, R3, 0x15 ;  /* 0x0000000300007211 */ /* 0x000fe200078faaff */
[----:B------:R-:W-:Y:S01]  /*0170*/  IMAD.WIDE R14, R15, 0x4, R76 ;  /* 0x000000040f0e7825 */ /* 0x000fe200078e024c */
[----:B------:R-:W-:Y:S02]  /*0180*/  LEA.HI R3, R46, R46, RZ, 0x4 ;  /* 0x0000002e2e037211 */ /* 0x000fe400078f20ff */
[----:B------:R-:W-:-:S02]  /*0190*/  LEA.HI R4, R0, R0, RZ, 0x4 ;  /* 0x0000000000047211 */ /* 0x000fc400078f20ff */
[----:B------:R-:W-:Y:S02]  /*01a0*/  LOP3.LUT R3, R3, 0xfffffff0, RZ, 0xc0, !PT ;  /* 0xfffffff003037812 */ /* 0x000fe400078ec0ff */
[----:B------:R-:W-:Y:S02]  /*01b0*/  LOP3.LUT R55, R4, 0xfffffff0, RZ, 0xc0, !PT ;  /* 0xfffffff004377812 */ /* 0x000fe400078ec0ff */
[----:B------:R-:W-:Y:S01]  /*01c0*/  CS2R R4, SRZ ;  /* 0x0000000000047805 */ /* 0x000fe2000001ff00 */
[----:B------:R-:W-:Y:S02]  /*01d0*/  IMAD.IADD R46, R46, 0x1, -R3 ;  /* 0x000000012e2e7824 */ /* 0x000fe400078e0a03 */
[----:B------:R-:W-:-:S03]  /*01e0*/  IMAD.IADD R55, R0, 0x1, -R55 ;  /* 0x0000000100377824 */ /* 0x000fc600078e0a37 */
[C---:B------:R-:W-:Y:S02]  /*01f0*/  ISETP.GT.AND P1, PT, R46.reuse, RZ, PT ;  /* 0x000000ff2e00720c */ /* 0x040fe40003f24270 */
[----:B------:R-:W-:Y:S02]  /*0200*/  ISETP.GT.AND P3, PT, R46, -0x1, PT ;  /* 0xffffffff2e00780c */ /* 0x000fe40003f64270 */
[C---:B------:R-:W-:Y:S02]  /*0210*/  ISETP.GT.AND P4, PT, R55.reuse, RZ, P1 ;  /* 0x000000ff3700720c */ /* 0x040fe40000f84270 */
[----:B------:R-:W-:-:S11]  /*0220*/  ISETP.GT.AND P3, PT, R55, RZ, P3 ;  /* 0x000000ff3700720c */ /* 0x000fd60001f64270 */
[----:B------:R-:W2:Y:S04]  /*0230*/  @P4 LDG.E.128 R8, desc[UR6][R12.64] ;  /* 0x000000060c084981 */ /* 0x000ea8000c1e1d00 */
[----:B------:R-:W3:Y:S01]  /*0240*/  @P3 LDG.E.128 R4, desc[UR6][R14.64] ;  /* 0x000000060e043981 */ /* 0x000ee2000c1e1d00 */
[----:B------:R-:W-:Y:S01]  /*0250*/  VIADD R27, R46, 0x1 ;  /* 0x000000012e1b7836 */ /* 0x000fe20000000000 */
[----:B--2---:R-:W-:Y:S02]  /*0260*/  SEL R17, R8, 0xff800000, P4 ;  /* 0xff80000008117807 */ /* 0x004fe40002000000 */
[----:B------:R-:W-:Y:S02]  /*0270*/  SEL R16, R9, 0xff800000, P4 ;  /* 0xff80000009107807 */ /* 0x000fe40002000000 */
[----:B---3--:R-:W-:-:S02]  /*0280*/  SEL R0, R4, 0xff800000, P3 ;  /* 0xff80000004007807 */ /* 0x008fc40001800000 */
[----:B------:R-:W-:Y:S02]  /*0290*/  SEL R3, R5, 0xff800000, P3 ;  /* 0xff80000005037807 */ /* 0x000fe40001800000 */
[----:B------:R-:W-:Y:S02]  /*02a0*/  FSETP.GT.AND P6, PT, R0, R17, PT ;  /* 0x000000110000720b */ /* 0x000fe40003fc4000 */
[----:B------:R-:W-:Y:S02]  /*02b0*/  FSETP.GT.AND P5, PT, R3, R16, PT ;  /* 0x000000100300720b */ /* 0x000fe40003fa4000 */
[----:B------:R-:W-:Y:S02]  /*02c0*/  SEL R5, R10, 0xff800000, P4 ;  /* 0xff8000000a057807 */ /* 0x000fe40002000000 */
[----:B------:R-:W-:Y:S02]  /*02d0*/  SEL R8, R6, 0xff800000, P3 ;  /* 0xff80000006087807 */ /* 0x000fe40001800000 */
[----:B------:R-:W-:-:S02]  /*02e0*/  FSETP.NAN.AND P0, PT, R0, R0, PT ;  /* 0x000000000000720b */ /* 0x000fc40003f08000 */
[----:B------:R-:W-:Y:S02]  /*02f0*/  FSETP.GT.AND P2, PT, R8, R5, PT ;  /* 0x000000050800720b */ /* 0x000fe40003f44000 */
[----:B------:R-:W-:Y:S02]  /*0300*/  SEL R11, R11, 0xff800000, P4 ;  /* 0xff8000000b0b7807 */ /* 0x000fe40002000000 */
[----:B------:R-:W-:Y:S02]  /*0310*/  @!P6 SEL R0, R0, R17, P0 ;  /* 0x000000110000e207 */ /* 0x000fe40000000000 */
[----:B------:R-:W-:Y:S02]  /*0320*/  FSETP.NAN.AND P0, PT, R3, R3, PT ;  /* 0x000000030300720b */ /* 0x000fe40003f08000 */
[----:B------:R-:W-:Y:S01]  /*0330*/  SEL R10, R7, 0xff800000, P3 ;  /* 0xff800000070a7807 */ /* 0x000fe20001800000 */
[----:B------:R-:W-:Y:S01]  /*0340*/  VIADD R7, R2, 0xffffe110 ;  /* 0xffffe11002077836 */ /* 0x000fe20000000000 */
[----:B------:R-:W-:-:S02]  /*0350*/  @!P5 SEL R3, R3, R16, P0 ;  /* 0x000000100303d207 */ /* 0x000fc40000000000 */
[----:B------:R-:W-:Y:S02]  /*0360*/  CS2R R16, SRZ ;  /* 0x0000000000107805 */ /* 0x000fe4000001ff00 */
[C---:B------:R-:W-:Y:S01]  /*0370*/  FSETP.NAN.AND P0, PT, R8.reuse, R8, PT ;  /* 0x000000080800720b */ /* 0x040fe20003f08000 */
[----:B------:R-:W-:Y:S01]  /*0380*/  IMAD.WIDE R6, R7, 0x4, R76 ;  /* 0x0000000407067825 */ /* 0x000fe200078e024c */
[----:B------:R-:W-:Y:S02]  /*0390*/  P2R R4, PR, RZ, 0x4 ;  /* 0x00000004ff047803 */ /* 0x000fe40000000000 */
[----:B------:R-:W-:Y:S02]  /*03a0*/  @!P2 SEL R8, R8, R5, P0 ;  /* 0x000000050808a207 */ /* 0x000fe40000000000 */
[C---:B------:R-:W-:Y:S02]  /*03b0*/  FSETP.GT.AND P2, PT, R10.reuse, R11, PT ;  /* 0x0000000b0a00720b */ /* 0x040fe40003f44000 */
[----:B------:R-:W-:-:S02]  /*03c0*/  FSETP.NAN.AND P0, PT, R10, R10, PT ;  /* 0x0000000a0a00720b */ /* 0x000fc40003f08000 */
[----:B------:R-:W-:Y:S02]  /*03d0*/  P2R R5, PR, RZ, 0x4 ;  /* 0x00000004ff057803 */ /* 0x000fe40000000000 */
[----:B------:R-:W-:Y:S02]  /*03e0*/  P2R R9, PR, RZ, 0x20 ;  /* 0x00000020ff097803 */ /* 0x000fe40000000000 */
[----:B------:R-:W-:-:S05]  /*03f0*/  P2R R14, PR, RZ, 0x40 ;  /* 0x00000040ff0e7803 */ /* 0x000fca0000000000 */
[----:B------:R-:W-:Y:S02]  /*0400*/  @!P2 SEL R10, R10, R11, P0 ;  /* 0x0000000b0a0aa207 */ /* 0x000fe40000000000 */
[----:B------:R-:W-:-:S04]  /*0410*/  ISETP.GE.U32.AND P0, PT, R27, 0x10, PT ;  /* 0x000000101b00780c */ /* 0x000fc80003f06070 */
[----:B------:R-:W-:-:S13]  /*0420*/  ISETP.GT.AND P2, PT, R55, RZ, !P0 ;  /* 0x000000ff3700720c */ /* 0x000fda0004744270 */
[----:B------:R1:W2:Y:S02]  /*0430*/  @P2 LDG.E.128 R16, desc[UR6][R6.64] ;  /* 0x0000000606102981 */ /* 0x0002a4000c1e1d00 */
[----:B-1----:R-:W-:-:S04]  /*0440*/  VIADD R7, R2, 0xffffdcf4 ;  /* 0xffffdcf402077836 */ /* 0x002fc80000000000 */
[----:B------:R-:W-:Y:S01]  /*0450*/  IMAD.WIDE R6, R7, 0x4, R76 ;  /* 0x0000000407067825 */ /* 0x000fe200078e024c */
[----:B--2---:R-:W-:Y:S02]  /*0460*/  SEL R31, R19, 0xff800000, P2 ;  /* 0xff800000131f7807 */ /* 0x004fe40001000000 */
[----:B------:R-:W-:Y:S02]  /*0470*/  SEL R29, R18, 0xff800000, P2 ;  /* 0xff800000121d7807 */ /* 0x000fe40001000000 */
[----:B------:R-:W-:Y:S02]  /*0480*/  CS2R R18, SRZ ;  /* 0x0000000000127805 */ /* 0x000fe4000001ff00 */
[----:B------:R-:W-:Y:S02]  /*0490*/  SEL R24, R17, 0xff800000, P2 ;  /* 0xff80000011187807 */ /* 0x000fe40001000000 */
[----:B------:R-:W-:Y:S02]  /*04a0*/  SEL R25, R16, 0xff800000, P2 ;  /* 0xff80000010197807 */ /* 0x000fe40001000000 */
[----:B------:R-:W-:-:S02]  /*04b0*/  CS2R R16, SRZ ;  /* 0x0000000000107805 */ /* 0x000fc4000001ff00 */
[-C--:B------:R-:W-:Y:S02]  /*04c0*/  FSETP.NAN.AND P5, PT, R31, R31.reuse, PT ;  /* 0x0000001f1f00720b */ /* 0x080fe40003fa8000 */
[----:B------:R-:W-:Y:S02]  /*04d0*/  FSETP.GEU.AND P6, PT, R10, R31, PT ;  /* 0x0000001f0a00720b */ /* 0x000fe40003fce000 */
[----:B------:R-:W2:Y:S02]  /*04e0*/  @P4 LDG.E.128 R16, desc[UR6][R6.64] ;  /* 0x0000000606104981 */ /* 0x000ea4000c1e1d00 */
[----:B------:R-:W-:-:S07]  /*04f0*/  P2R R11, PR, RZ, 0x40 ;  /* 0x00000040ff0b7803 */ /* 0x000fce0000000000 */
[----:B------:R-:W-:Y:S02]  /*0500*/  @!P5 SEL R31, R31, R10, !P6 ;  /* 0x0000000a1f1fd207 */ /* 0x000fe40007000000 */
[-C--:B------:R-:W-:Y:S02]  /*0510*/  FSETP.NAN.AND P5, PT, R29, R29.reuse, PT ;  /* 0x0000001d1d00720b */ /* 0x080fe40003fa8000 */
[----:B------:R-:W-:-:S04]  /*0520*/  FSETP.GEU.AND P6, PT, R8, R29, PT ;  /* 0x0000001d0800720b */ /* 0x000fc80003fce000 */
[----:B------:R-:W-:-:S07]  /*0530*/  P2R R12, PR, RZ, 0x40 ;  /* 0x00000040ff0c7803 */ /* 0x000fce0000000000 */
[----:B------:R-:W-:Y:S02]  /*0540*/  @!P5 SEL R29, R29, R8, !P6 ;  /* 0x000000081d1dd207 */ /* 0x000fe40007000000 */
[-C--:B------:R-:W-:Y:S02]  /*0550*/  FSETP.NAN.AND P5, PT, R24, R24.reuse, PT ;  /* 0x000000181800720b */ /* 0x080fe40003fa8000 */
[----:B------:R-:W-:Y:S01]  /*0560*/  FSETP.GEU.AND P6, PT, R3, R24, PT ;  /* 0x000000180300720b */ /* 0x000fe20003fce000 */
[----:B------:R-:W-:-:S03]  /*0570*/  VIADD R21, R2, 0xffffdf04 ;  /* 0xffffdf0402157836 */ /* 0x000fc60000000000 */
[----:B------:R-:W-:Y:S01]  /*0580*/  P2R R13, PR, RZ, 0x40 ;  /* 0x00000040ff0d7803 */ /* 0x000fe20000000000 */
[----:B------:R-:W-:-:S06]  /*0590*/  IMAD.WIDE R20, R21, 0x4, R76 ;  /* 0x0000000415147825 */ /* 0x000fcc00078e024c */
[----:B------:R-:W-:Y:S02]  /*05a0*/  @!P5 SEL R24, R24, R3, !P6 ;  /* 0x000000031818d207 */ /* 0x000fe40007000000 */
[-C--:B------:R-:W-:Y:S02]  /*05b0*/  FSETP.NAN.AND P5, PT, R25, R25.reuse, PT ;  /* 0x000000191900720b */ /* 0x080fe40003fa8000 */
[----:B------:R-:W-:-:S04]  /*05c0*/  FSETP.GEU.AND P6, PT, R0, R25, PT ;  /* 0x000000190000720b */ /* 0x000fc80003fce000 */
[----:B------:R-:W-:-:S07]  /*05d0*/  P2R R8, PR, RZ, 0x40 ;  /* 0x00000040ff087803 */ /* 0x000fce0000000000 */
[----:B------:R-:W-:Y:S02]  /*05e0*/  @!P5 SEL R25, R25, R0, !P6 ;  /* 0x000000001919d207 */ /* 0x000fe40007000000 */
[----:B--2---:R-:W-:Y:S02]  /*05f0*/  SEL R3, R16, 0xff800000, P4 ;  /* 0xff80000010037807 */ /* 0x004fe40002000000 */
[----:B------:R-:W-:Y:S02]  /*0600*/  SEL R15, R17, 0xff800000, P4 ;  /* 0xff800000110f7807 */ /* 0x000fe40002000000 */
[----:B------:R-:W-:Y:S02]  /*0610*/  CS2R R16, SRZ ;  /* 0x0000000000107805 */ /* 0x000fe4000001ff00 */
[----:B------:R-:W-:Y:S02]  /*0620*/  SEL R33, R18, 0xff800000, P4 ;  /* 0xff80000012217807 */ /* 0x000fe40002000000 */
[----:B------:R-:W-:-:S02]  /*0630*/  SEL R26, R19, 0xff800000, P4 ;  /* 0xff800000131a7807 */ /* 0x000fc40002000000 */
[----:B------:R-:W-:-:S06]  /*0640*/  CS2R R18, SRZ ;  /* 0x0000000000127805 */ /* 0x000fcc000001ff00 */
        /* <DEDUP_REMOVED lines=8> */
[----:B------:R-:W-:-:S06]  /*06d0*/  CS2R R18, SRZ ;  /* 0x0000000000127805 */ /* 0x000fcc000001ff00 */
[----:B------:R1:W2:Y:S01]  /*06e0*/  @P2 LDG.E.128 R16, desc[UR6][R20.64] ;  /* 0x0000000614102981 */ /* 0x0002a2000c1e1d00 */
[----:B------:R-:W-:Y:S02]  /*06f0*/  FSETP.GT.AND P6, PT, R0, R3, PT ;  /* 0x000000030000720b */ /* 0x000fe40003fc4000 */
[----:B------:R-:W-:Y:S02]  /*0700*/  FSETP.GT.AND P4, PT, R22, R15, PT ;  /* 0x0000000f1600720b */ /* 0x000fe40003f84000 */
[----:B------:R-:W-:Y:S02]  /*0710*/  FSETP.NAN.AND P3, PT, R0, R0, PT ;  /* 0x000000000000720b */ /* 0x000fe40003f68000 */
[----:B------:R-:W-:-:S07]  /*0720*/  P2R R6, PR, RZ, 0x10 ;  /* 0x00000010ff067803 */ /* 0x000fce0000000000 */
[----:B------:R-:W-:Y:S02]  /*0730*/  @!P6 SEL R0, R0, R3, P3 ;  /* 0x000000030000e207 */ /* 0x000fe40001800000 */
[----:B------:R-:W-:-:S04]  /*0740*/  FSETP.NAN.AND P3, PT, R22, R22, PT ;  /* 0x000000161600720b */ /* 0x000fc80003f68000 */
[----:B------:R-:W-:Y:S02]  /*0750*/  @!P4 SEL R22, R22, R15, P3 ;  /* 0x0000000f1616c207 */ /* 0x000fe40001800000 */
[C---:B------:R-:W-:Y:S02]  /*0760*/  FSETP.GT.AND P4, PT, R10.reuse, R33, PT ;  /* 0x000000210a00720b */ /* 0x040fe40003f84000 */
[----:B------:R-:W-:Y:S02]  /*0770*/  FSETP.NAN.AND P3, PT, R10, R10, PT ;  /* 0x0000000a0a00720b */ /* 0x000fe40003f68000 */
[----:B------:R-:W-:-:S09]  /*0780*/  P2R R3, PR, RZ, 0x10 ;  /* 0x00000010ff037803 */ /* 0x000fd20000000000 */
[----:B------:R-:W-:Y:S02]  /*0790*/  @!P4 SEL R10, R10, R33, P3 ;  /* 0x000000210a0ac207 */ /* 0x000fe40001800000 */
[C---:B------:R-:W-:Y:S02]  /*07a0*/  FSETP.GT.AND P4, PT, R23.reuse, R26, PT ;  /* 0x0000001a1700720b */ /* 0x040fe40003f84000 */
[----:B------:R-:W-:-:S11]  /*07b0*/  FSETP.NAN.AND P3, PT, R23, R23, PT ;  /* 0x000000171700720b */ /* 0x000fd60003f68000 */
[----:B------:R-:W-:Y:S02]  /*07c0*/  @!P4 SEL R23, R23, R26, P3 ;  /* 0x0000001a1717c207 */ /* 0x000fe40001800000 */
[----:B------:R-:W-:Y:S02]  /*07d0*/  P2R R15, PR, RZ, 0x10 ;  /* 0x00000010ff0f7803 */ /* 0x000fe40000000000 */
[----:B------:R-:W-:Y:S02]  /*07e0*/  ISETP.GT.AND P1, PT, R55, -0x1, P1 ;  /* 0xffffffff3700780c */ /* 0x000fe40000f24270 */
[----:B-1----:R-:W-:Y:S02]  /*07f0*/  CS2R R20, SRZ ;  /* 0x0000000000147805 */ /* 0x002fe4000001ff00 */
[----:B--2---:R-:W-:Y:S02]  /*0800*/  SEL R26, R19, 0xff800000, P2 ;  /* 0xff800000131a7807 */ /* 0x004fe40001000000 */
[----:B------:R-:W-:-:S02]  /*0810*/  SEL R33, R16, 0xff800000, P2 ;  /* 0xff80000010217807 */ /* 0x000fc40001000000 */
[----:B------:R-:W-:Y:S02]  /*0820*/  SEL R35, R17, 0xff800000, P2 ;  /* 0xff80000011237807 */ /* 0x000fe40001000000 */
[----:B------:R-:W-:Y:S02]  /*0830*/  SEL R37, R18, 0xff800000, P2 ;  /* 0xff80000012257807 */ /* 0x000fe40001000000 */
[-C--:B------:R-:W-:Y:S02]  /*0840*/  FSETP.NAN.AND P2, PT, R26, R26.reuse, PT ;  /* 0x0000001a1a00720b */ /* 0x080fe40003f48000 */
[----:B------:R-:W-:-:S11]  /*0850*/  FSETP.GEU.AND P4, PT, R23, R26, PT ;  /* 0x0000001a1700720b */ /* 0x000fd60003f8e000 */
[----:B------:R-:W-:Y:S02]  /*0860*/  @!P2 SEL R26, R26, R23, !P4 ;  /* 0x000000171a1aa207 */ /* 0x000fe40006000000 */
[-C--:B------:R-:W-:Y:S02]  /*0870*/  FSETP.NAN.AND P2, PT, R37, R37.reuse, PT ;  /* 0x000000252500720b */ /* 0x080fe40003f48000 */
[----:B------:R-:W-:-:S11]  /*0880*/  FSETP.GEU.AND P3, PT, R10, R37, PT ;  /* 0x000000250a00720b */ /* 0x000fd60003f6e000 */
[----:B------:R-:W-:Y:S02]  /*0890*/  @!P2 SEL R37, R37, R10, !P3 ;  /* 0x0000000a2525a207 */ /* 0x000fe40005800000 */
[-C--:B------:R-:W-:Y:S02]  /*08a0*/  FSETP.NAN.AND P2, PT, R35, R35.reuse, PT ;  /* 0x000000232300720b */ /* 0x080fe40003f48000 */
[----:B------:R-:W-:Y:S02]  /*08b0*/  P2R R17, PR, RZ, 0x8 ;  /* 0x00000008ff117803 */ /* 0x000fe40000000000 */
[----:B------:R-:W-:Y:S01]  /*08c0*/  FSETP.GEU.AND P3, PT, R22, R35, PT ;  /* 0x000000231600720b */ /* 0x000fe20003f6e000 */
[----:B------:R-:W-:-:S04]  /*08d0*/  VIADD R19, R2, 0xfffffdf0 ;  /* 0xfffffdf002137836 */ /* 0x000fc80000000000 */
[----:B------:R-:W-:-:S04]  /*08e0*/  IMAD.WIDE R18, R19, 0x4, R76 ;  /* 0x0000000413127825 */ /* 0x000fc800078e024c */
[----:B------:R-:W-:Y:S02]  /*08f0*/  @!P2 SEL R35, R35, R22, !P3 ;  /* 0x000000162323a207 */ /* 0x000fe40005800000 */
[----:B------:R-:W-:-:S06]  /*0900*/  CS2R R22, SRZ ;  /* 0x0000000000167805 */ /* 0x000fcc000001ff00 */
[----:B------:R1:W2:Y:S01]  /*0910*/  @P1 LDG.E.128 R20, desc[UR6][R18.64] ;  /* 0x0000000612141981 */ /* 0x0002a2000c1e1d00 */
[-C--:B------:R-:W-:Y:S02]  /*0920*/  FSETP.NAN.AND P2, PT, R33, R33.reuse, PT ;  /* 0x000000212100720b */ /* 0x080fe40003f48000 */
[----:B------:R-:W-:Y:S02]  /*0930*/  P2R R10, PR, RZ, 0x8 ;  /* 0x00000008ff0a7803 */ /* 0x000fe40000000000 */
[----:B------:R-:W-:-:S09]  /*0940*/  FSETP.GEU.AND P3, PT, R0, R33, PT ;  /* 0x000000210000720b */ /* 0x000fd20003f6e000 */
[----:B------:R-:W-:Y:S02]  /*0950*/  @!P2 SEL R33, R33, R0, !P3 ;  /* 0x000000002121a207 */ /* 0x000fe40005800000 */
[----:B------:R-:W-:Y:S01]  /*0960*/  P2R R75, PR, RZ, 0x8 ;  /* 0x00000008ff4b7803 */ /* 0x000fe20000000000 */
[----:B-1----:R-:W-:-:S04]  /*0970*/  VIADD R19, R2, 0xfffffdf4 ;  /* 0xfffffdf402137836 */ /* 0x002fc80000000000 */
[----:B------:R-:W-:Y:S01]  /*0980*/  IMAD.WIDE R18, R19, 0x4, R76 ;  /* 0x0000000413127825 */ /* 0x000fe200078e024c */
[----:B--2---:R-:W-:-:S04]  /*0990*/  SEL R34, R23, 0xff800000, P1 ;  /* 0xff80000017227807 */ /* 0x004fc80000800000 */
[-C--:B------:R-:W-:Y:S02]  /*09a0*/  FSETP.NAN.AND P2, PT, R34, R34.reuse, PT ;  /* 0x000000222200720b */ /* 0x080fe40003f48000 */
[----:B------:R-:W-:Y:S02]  /*09b0*/  FSETP.GEU.AND P3, PT, R31, R34, PT ;  /* 0x000000221f00720b */ /* 0x000fe40003f6e000 */
[----:B------:R-:W-:-:S09]  /*09c0*/  SEL R32, R22, 0xff800000, P1 ;  /* 0xff80000016207807 */ /* 0x000fd20000800000 */
[----:B------:R-:W-:Y:S02]  /*09d0*/  @!P2 SEL R34, R34, R31, !P3 ;  /* 0x0000001f2222a207 */ /* 0x000fe40005800000 */
[-C--:B------:R-:W-:Y:S02]  /*09e0*/  FSETP.NAN.AND P2, PT, R32, R32.reuse, PT ;  /* 0x000000202000720b */ /* 0x080fe40003f48000 */
[----:B------:R-:W-:Y:S02]  /*09f0*/  P2R R74, PR, RZ, 0x8 ;  /* 0x00000008ff4a7803 */ /* 0x000fe40000000000 */
[----:B------:R-:W-:Y:S02]  /*0a00*/  FSETP.GEU.AND P3, PT, R29, R32, PT ;  /* 0x000000201d00720b */ /* 0x000fe40003f6e000 */
[----:B------:R-:W-:Y:S02]  /*0a10*/  CS2R R22, SRZ ;  /* 0x0000000000167805 */ /* 0x000fe4000001ff00 */
[----:B------:R-:W-:-:S05]  /*0a20*/  SEL R28, R20, 0xff800000, P1 ;  /* 0xff800000141c7807 */ /* 0x000fca0000800000 */
[----:B------:R-:W-:Y:S02]  /*0a30*/  @!P2 SEL R32, R32, R29, !P3 ;  /* 0x0000001d2020a207 */ /* 0x000fe40005800000 */
[----:B------:R-:W-:Y:S02]  /*0a40*/  SEL R29, R21, 0xff800000, P1 ;  /* 0xff800000151d7807 */ /* 0x000fe40000800000 */
[----:B------:R-:W-:-:S06]  /*0a50*/  CS2R R20, SRZ ;  /* 0x0000000000147805 */ /* 0x000fcc000001ff00 */
[----:B------:R-:W2:Y:S01]  /*0a60*/  @P1 LDG.E.128 R20, desc[UR6][R18.64] ;  /* 0x0000000612141981 */ /* 0x000ea2000c1e1d00 */
[-C--:B------:R-:W-:Y:S02]  /*0a70*/  FSETP.NAN.AND P2, PT, R29, R29.reuse, PT ;  /* 0x0000001d1d00720b */ /* 0x080fe40003f48000 */
[----:B------:R-:W-:Y:S02]  /*0a80*/  P2R R73, PR, RZ, 0x8 ;  /* 0x00000008ff497803 */ /* 0x000fe40000000000 */
[----:B------:R-:W-:-:S09]  /*0a90*/  FSETP.GEU.AND P3, PT, R24, R29, PT ;  /* 0x0000001d1800720b */ /* 0x000fd20003f6e000 */
[----:B------:R-:W-:Y:S02]  /*0aa0*/  @!P2 SEL R29, R29, R24, !P3 ;  /* 0x000000181d1da207 */ /* 0x000fe40005800000 */
[-C--:B------:R-:W-:Y:S02]  /*0ab0*/  FSETP.NAN.AND P2, PT, R28, R28.reuse, PT ;  /* 0x0000001c1c00720b */ /* 0x080fe40003f48000 */
[----:B------:R-:W-:Y:S02]  /*0ac0*/  P2R R71, PR, RZ, 0x8 ;  /* 0x00000008ff477803 */ /* 0x000fe40000000000 */
[----:B------:R-:W-:-:S04]  /*0ad0*/  FSETP.GEU.AND P3, PT, R25, R28, PT ;  /* 0x0000001c1900720b */ /* 0x000fc80003f6e000 */
[----:B------:R-:W-:-:S05]  /*0ae0*/  P2R R0, PR, RZ, 0x8 ;  /* 0x00000008ff007803 */ /* 0x000fca0000000000 */
[----:B------:R-:W-:Y:S02]  /*0af0*/  @!P2 SEL R28, R28, R25, !P3 ;  /* 0x000000191c1ca207 */ /* 0x000fe40005800000 */
[----:B------:R-:W-:Y:S01]  /*0b00*/  LOP3.LUT R24, R55, R46, RZ, 0xfc, !PT ;  /* 0x0000002e37187212 */ /* 0x000fe200078efcff */
[----:B------:R-:W-:Y:S01]  /*0b10*/  IMAD.WIDE R30, R2, 0x4, R76 ;  /* 0x00000004021e7825 */ /* 0x000fe200078e024c */
[----:B--2---:R-:W-:Y:S02]  /*0b20*/  SEL R36, R20, 0xff800000, P1 ;  /* 0xff80000014247807 */ /* 0x004fe40000800000 */
[----:B------:R-:W-:Y:S02]  /*0b30*/  SEL R38, R21, 0xff800000, P1 ;  /* 0xff80000015267807 */ /* 0x000fe40000800000 */
[----:B------:R-:W-:Y:S02]  /*0b40*/  SEL R39, R22, 0xff800000, P1 ;  /* 0xff80000016277807 */ /* 0x000fe40000800000 */
[----:B------:R-:W-:-:S02]  /*0b50*/  SEL R42, R23, 0xff800000, P1 ;  /* 0xff800000172a7807 */ /* 0x000fc40000800000 */
        /* <DEDUP_REMOVED lines=8> */
[----:B------:R-:W-:-:S09]  /*0be0*/  FSETP.GEU.AND P2, PT, R37, R39, PT ;  /* 0x000000272500720b */ /* 0x000fd20003f4e000 */
[----:B------:R-:W-:Y:S02]  /*0bf0*/  @!P1 SEL R39, R39, R37, !P2 ;  /* 0x0000002527279207 */ /* 0x000fe40005000000 */
[-C--:B------:R-:W-:Y:S02]  /*0c00*/  FSETP.NAN.AND P1, PT, R42, R42.reuse, PT ;  /* 0x0000002a2a00720b */ /* 0x080fe40003f28000 */
[----:B------:R-:W-:Y:S02]  /*0c10*/  P2R R48, PR, RZ, 0x4 ;  /* 0x00000004ff307803 */ /* 0x000fe40000000000 */
[----:B------:R-:W-:Y:S02]  /*0c20*/  FSETP.GEU.AND P2, PT, R26, R42, PT ;  /* 0x0000002a1a00720b */ /* 0x000fe40003f4e000 */
[----:B------:R-:W-:-:S07]  /*0c30*/  CS2R R20, SRZ ;  /* 0x0000000000147805 */ /* 0x000fce000001ff00 */
[----:B------:R-:W-:Y:S02]  /*0c40*/  @!P1 SEL R42, R42, R26, !P2 ;  /* 0x0000001a2a2a9207 */ /* 0x000fe40005000000 */
[----:B------:R-:W-:Y:S02]  /*0c50*/  ISETP.GT.AND P1, PT, R24, -0x1, PT ;  /* 0xffffffff1800780c */ /* 0x000fe40003f24270 */
[----:B------:R-:W-:-:S11]  /*0c60*/  CS2R R22, SRZ ;  /* 0x0000000000167805 */ /* 0x000fd6000001ff00 */
[----:B------:R-:W2:Y:S01]  /*0c70*/  @P1 LDG.E.128 R20, desc[UR6][R30.64] ;  /* 0x000000061e141981 */ /* 0x000ea2000c1e1d00 */
[----:B------:R-:W-:Y:S02]  /*0c80*/  P2R R70, PR, RZ, 0x4 ;  /* 0x00000004ff467803 */ /* 0x000fe40000000000 */
[----:B------:R-:W-:Y:S02]  /*0c90*/  P2R R18, PR, RZ, 0x8 ;  /* 0x00000008ff127803 */ /* 0x000fe40000000000 */
[----:B--2---:R-:W-:Y:S02]  /*0ca0*/  SEL R37, R20, 0xff800000, P1 ;  /* 0xff80000014257807 */ /* 0x004fe40000800000 */
[----:B------:R-:W-:Y:S02]  /*0cb0*/  SEL R50, R21, 0xff800000, P1 ;  /* 0xff80000015327807 */ /* 0x000fe40000800000 */
[----:B------:R-:W-:Y:S02]  /*0cc0*/  CS2R R20, SRZ ;  /* 0x0000000000147805 */ /* 0x000fe4000001ff00 */
[----:B------:R-:W-:-:S02]  /*0cd0*/  SEL R45, R22, 0xff800000, P1 ;  /* 0xff800000162d7807 */ /* 0x000fc40000800000 */
[----:B------:R-:W-:Y:S02]  /*0ce0*/  SEL R47, R23, 0xff800000, P1 ;  /* 0xff800000172f7807 */ /* 0x000fe40000800000 */
[----:B------:R-:W-:-:S06]  /*0cf0*/  CS2R R22, SRZ ;  /* 0x0000000000167805 */ /* 0x000fcc000001ff00 */
[----:B------:R-:W2:Y:S01]  /*0d00*/  @P1 LDG.E.128 R20, desc[UR6][R30.64+0x10] ;  /* 0x000010061e141981 */ /* 0x000ea2000c1e1d00 */
        /* <DEDUP_REMOVED lines=10> */
[----:B------:R-:W-:-:S07]  /*0db0*/  ISETP.GT.AND P0, PT, R55, -0x1, !P0 ;  /* 0xffffffff3700780c */ /* 0x000fce0004704270 */
[----:B------:R-:W-:Y:S02]  /*0dc0*/  @!P2 SEL R45, R45, R32, !P3 ;  /* 0x000000202d2da207 */ /* 0x000fe40005800000 */
[-C--:B------:R-:W-:Y:S02]  /*0dd0*/  FSETP.NAN.AND P2, PT, R47, R47.reuse, PT ;  /* 0x0000002f2f00720b */ /* 0x080fe40003f48000 */
[----:B------:R-:W-:Y:S01]  /*0de0*/  P2R R26, PR, RZ, 0x8 ;  /* 0x00000008ff1a7803 */ /* 0x000fe20000000000 */
[----:B------:R-:W-:Y:S01]  /*0df0*/  VIADD R35, R2, 0x210 ;  /* 0x0000021002237836 */ /* 0x000fe20000000000 */
[----:B------:R-:W-:-:S09]  /*0e00*/  FSETP.GEU.AND P3, PT, R34, R47, PT ;  /* 0x0000002f2200720b */ /* 0x000fd20003f6e000 */
[----:B------:R-:W-:Y:S01]  /*0e10*/  @!P2 SEL R47, R47, R34, !P3 ;  /* 0x000000222f2fa207 */ /* 0x000fe20005800000 */
[----:B------:R-:W-:Y:S01]  /*0e20*/  IMAD.WIDE R34, R35, 0x4, R76 ;  /* 0x0000000423227825 */ /* 0x000fe200078e024c */
[----:B--2---:R-:W-:Y:S02]  /*0e30*/  SEL R41, R23, 0xff800000, P1 ;  /* 0xff80000017297807 */ /* 0x004fe40000800000 */
[----:B------:R-:W-:Y:S02]  /*0e40*/  SEL R40, R20, 0xff800000, P1 ;  /* 0xff80000014287807 */ /* 0x000fe40000800000 */
[----:B------:R-:W-:Y:S02]  /*0e50*/  SEL R43, R21, 0xff800000, P1 ;  /* 0xff800000152b7807 */ /* 0x000fe40000800000 */
[----:B------:R-:W-:Y:S02]  /*0e60*/  CS2R R20, SRZ ;  /* 0x0000000000147805 */ /* 0x000fe4000001ff00 */
[----:B------:R-:W-:-:S02]  /*0e70*/  SEL R44, R22, 0xff800000, P1 ;  /* 0xff800000162c7807 */ /* 0x000fc40000800000 */
[----:B------:R-:W-:-:S06]  /*0e80*/  CS2R R22, SRZ ;  /* 0x0000000000167805 */ /* 0x000fcc000001ff00 */
[----:B------:R-:W2:Y:S01]  /*0e90*/  @P0 LDG.E.128 R20, desc[UR6][R34.64] ;  /* 0x0000000622140981 */ /* 0x000ea2000c1e1d00 */
[-C--:B------:R-:W-:Y:S02]  /*0ea0*/  FSETP.NAN.AND P1, PT, R41, R41.reuse, PT ;  /* 0x000000292900720b */ /* 0x080fe40003f28000 */
[----:B------:R-:W-:Y:S02]  /*0eb0*/  P2R R28, PR, RZ, 0x8 ;  /* 0x00000008ff1c7803 */ /* 0x000fe40000000000 */
[----:B------:R-:W-:-:S09]  /*0ec0*/  FSETP.GEU.AND P3, PT, R42, R41, PT ;  /* 0x000000292a00720b */ /* 0x000fd20003f6e000 */
        /* <DEDUP_REMOVED lines=10> */
[----:B------:R-:W-:-:S09]  /*0f70*/  FSETP.GEU.AND P2, PT, R36, R40, PT ;  /* 0x000000282400720b */ /* 0x000fd20003f4e000 */
[----:B------:R-:W-:Y:S02]  /*0f80*/  @!P1 SEL R40, R40, R36, !P2 ;  /* 0x0000002428289207 */ /* 0x000fe40005000000 */
[----:B------:R-:W-:Y:S01]  /*0f90*/  P2R R32, PR, RZ, 0x4 ;  /* 0x00000004ff207803 */ /* 0x000fe20000000000 */
[----:B------:R-:W-:-:S04]  /*0fa0*/  VIADD R39, R2, 0x214 ;  /* 0x0000021402277836 */ /* 0x000fc80000000000 */
[----:B------:R-:W-:Y:S01]  /*0fb0*/  IMAD.WIDE R38, R39, 0x4, R76 ;  /* 0x0000000427267825 */ /* 0x000fe200078e024c */
[----:B--2---:R-:W-:-:S04]  /*0fc0*/  SEL R49, R23, 0xff800000, P0 ;  /* 0xff80000017317807 */ /* 0x004fc80000000000 */
[-C--:B------:R-:W-:Y:S02]  /*0fd0*/  FSETP.NAN.AND P1, PT, R49, R49.reuse, PT ;  /* 0x000000313100720b */ /* 0x080fe40003f28000 */
[----:B------:R-:W-:-:S11]  /*0fe0*/  FSETP.GEU.AND P2, PT, R47, R49, PT ;  /* 0x000000312f00720b */ /* 0x000fd60003f4e000 */
[----:B------:R-:W-:Y:S02]  /*0ff0*/  @!P1 SEL R49, R49, R47, !P2 ;  /* 0x0000002f31319207 */ /* 0x000fe40005000000 */
[----:B------:R-:W-:-:S04]  /*1000*/  SEL R47, R22, 0xff800000, P0 ;  /* 0xff800000162f7807 */ /* 0x000fc80000000000 */
        /* <DEDUP_REMOVED lines=17> */
[----:B------:R-:W-:Y:S01]  /*1120*/  @!P1 SEL R54, R54, R37, !P2 ;  /* 0x0000002536369207 */ /* 0x000fe20005000000 */
[----:B------:R-:W-:Y:S01]  /*1130*/  VIADD R55, R55, 0x1 ;  /* 0x0000000137377836 */ /* 0x000fe20000000000 */
[----:B--2---:R-:W-:Y:S02]  /*1140*/  SEL R53, R20, 0xff800000, P0 ;  /* 0xff80000014357807 */ /* 0x004fe40000000000 */
[----:B------:R-:W-:Y:S02]  /*1150*/  SEL R52, R21, 0xff800000, P0 ;  /* 0xff80000015347807 */ /* 0x000fe40000000000 */
[----:B------:R-:W-:Y:S02]  /*1160*/  SEL R51, R22, 0xff800000, P0 ;  /* 0xff80000016337807 */ /* 0x000fe40000000000 */
[----:B------:R-:W-:Y:S02]  /*1170*/  SEL R50, R23, 0xff800000, P0 ;  /* 0xff80000017327807 */ /* 0x000fe40000000000 */
[----:B------:R-:W-:-:S02]  /*1180*/  FSETP.NAN.AND P0, PT, R53, R53, PT ;  /* 0x000000353500720b */ /* 0x000fc40003f08000 */
        /* <DEDUP_REMOVED lines=14> */
[----:B------:R-:W-:-:S04]  /*1270*/  ISETP.GE.U32.AND P0, PT, R55, 0x10, PT ;  /* 0x000000103700780c */ /* 0x000fc80003f06070 */
[----:B------:R-:W-:Y:S01]  /*1280*/  ISETP.GT.AND P1, PT, R46, RZ, !P0 ;  /* 0x000000ff2e00720c */ /* 0x000fe20004724270 */
[----:B------:R-:W-:Y:S01]  /*1290*/  VIADD R41, R2, 0x1ef0 ;  /* 0x00001ef002297836 */ /* 0x000fe20000000000 */
[----:B------:R-:W-:Y:S02]  /*12a0*/  CS2R R20, SRZ ;  /* 0x0000000000147805 */ /* 0x000fe4000001ff00 */
[----:B------:R-:W-:Y:S01]  /*12b0*/  CS2R R22, SRZ ;  /* 0x0000000000167805 */ /* 0x000fe2000001ff00 */
[----:B------:R-:W-:-:S08]  /*12c0*/  IMAD.WIDE R40, R41, 0x4, R76 ;  /* 0x0000000429287825 */ /* 0x000fd000078e024c */
[----:B------:R1:W2:Y:S01]  /*12d0*/  @P1 LDG.E.128 R20, desc[UR6][R40.64] ;  /* 0x0000000628141981 */ /* 0x0002a2000c1e1d00 */
[----:B------:R-:W-:Y:S02]  /*12e0*/  P2R R39, PR, RZ, 0x4 ;  /* 0x00000004ff277803 */ /* 0x000fe40000000000 */
[----:B------:R-:W-:Y:S01]  /*12f0*/  P2R R29, PR, RZ, 0x8 ;  /* 0x00000008ff1d7803 */ /* 0x000fe20000000000 */
[----:B-1----:R-:W-:-:S04]  /*1300*/  VIADD R41, R2, 0x1ef4 ;  /* 0x00001ef402297836 */ /* 0x002fc80000000000 */
[----:B------:R-:W-:Y:S01]  /*1310*/  IMAD.WIDE R40, R41, 0x4, R76 ;  /* 0x0000000429287825 */ /* 0x000fe200078e024c */
[----:B--2---:R-:W-:-:S04]  /*1320*/  SEL R57, R20, 0xff800000, P1 ;  /* 0xff80000014397807 */ /* 0x004fc80000800000 */
[-C--:B------:R-:W-:Y:S02]  /*1330*/  FSETP.NAN.AND P2, PT, R57, R57.reuse, PT ;  /* 0x000000393900720b */ /* 0x080fe40003f48000 */
[----:B------:R-:W-:Y:S02]  /*1340*/  FSETP.GEU.AND P3, PT, R54, R57, PT ;  /* 0x000000393600720b */ /* 0x000fe40003f6e000 */
[----:B------:R-:W-:Y:S02]  /*1350*/  SEL R56, R21, 0xff800000, P1 ;  /* 0xff80000015387807 */ /* 0x000fe40000800000 */
[----:B------:R-:W-:Y:S02]  /*1360*/  CS2R R20, SRZ ;  /* 0x0000000000147805 */ /* 0x000fe4000001ff00 */
[----:B------:R-:W-:-:S05]  /*1370*/  SEL R58, R23, 0xff800000, P1 ;  /* 0xff800000173a7807 */ /* 0x000fca0000800000 */
[----:B------:R-:W-:Y:S02]  /*1380*/  @!P2 SEL R57, R57, R54, !P3 ;  /* 0x000000363939a207 */ /* 0x000fe40005800000 */
[----:B------:R-:W-:Y:S02]  /*1390*/  SEL R54, R22, 0xff800000, P1 ;  /* 0xff80000016367807 */ /* 0x000fe40000800000 */
[----:B------:R-:W-:-:S06]  /*13a0*/  CS2R R22, SRZ ;  /* 0x0000000000167805 */ /* 0x000fcc000001ff00 */
[----:B------:R1:W2:Y:S01]  /*13b0*/  @P1 LDG.E.128 R20, desc[UR6][R40.64] ;  /* 0x0000000628141981 */ /* 0x0002a2000c1e1d00 */
[----:B------:R-:W-:Y:S01]  /*13c0*/  ISETP.GT.AND P0, PT, R46, -0x1, !P0 ;  /* 0xffffffff2e00780c */ /* 0x000fe20004704270 */
[----:B-1----:R-:W-:-:S04]  /*13d0*/  VIADD R41, R2, 0x2100 ;  /* 0x0000210002297836 */ /* 0x002fc80000000000 */
[----:B------:R-:W-:Y:S01]  /*13e0*/  IMAD.WIDE R40, R41, 0x4, R76 ;  /* 0x0000000429287825 */ /* 0x000fe200078e024c */
[----:B--2---:R-:W-:Y:S02]  /*13f0*/  SEL R67, R23, 0xff800000, P1 ;  /* 0xff80000017437807 */ /* 0x004fe40000800000 */
[----:B------:R-:W-:Y:S02]  /*1400*/  SEL R60, R20, 0xff800000, P1 ;  /* 0xff800000143c7807 */ /* 0x000fe40000800000 */
[----:B------:R-:W-:Y:S02]  /*1410*/  SEL R61, R21, 0xff800000, P1 ;  /* 0xff800000153d7807 */ /* 0x000fe40000800000 */
[----:B------:R-:W-:Y:S02]  /*1420*/  CS2R R20, SRZ ;  /* 0x0000000000147805 */ /* 0x000fe4000001ff00 */
[----:B------:R-:W-:Y:S02]  /*1430*/  SEL R62, R22, 0xff800000, P1 ;  /* 0xff800000163e7807 */ /* 0x000fe40000800000 */
[----:B------:R-:W-:-:S06]  /*1440*/  CS2R R22, SRZ ;  /* 0x0000000000167805 */ /* 0x000fcc000001ff00 */
[----:B------:R1:W2:Y:S02]  /*1450*/  @P0 LDG.E.128 R20, desc[UR6][R40.64] ;  /* 0x0000000628140981 */ /* 0x0002a4000c1e1d00 */
[----:B-1----:R-:W-:-:S04]  /*1460*/  VIADD R41, R2, 0x2104 ;  /* 0x0000210402297836 */ /* 0x002fc80000000000 */
[----:B------:R-:W-:Y:S01]  /*1470*/  IMAD.WIDE R40, R41, 0x4, R76 ;  /* 0x0000000429287825 */ /* 0x000fe200078e024c */
[-C--:B------:R-:W-:Y:S02]  /*1480*/  FSETP.NAN.AND P2, PT, R56, R56.reuse, PT ;  /* 0x000000383800720b */ /* 0x080fe40003f48000 */
[----:B------:R-:W-:Y:S02]  /*1490*/  P2R R43, PR, RZ, 0x8 ;  /* 0x00000008ff2b7803 */ /* 0x000fe40000000000 */
[----:B------:R-:W-:-:S09]  /*14a0*/  FSETP.GEU.AND P3, PT, R45, R56, PT ;  /* 0x000000382d00720b */ /* 0x000fd20003f6e000 */
[----:B------:R-:W-:Y:S02]  /*14b0*/  @!P2 SEL R56, R56, R45, !P3 ;  /* 0x0000002d3838a207 */ /* 0x000fe40005800000 */
[-C--:B------:R-:W-:Y:S02]  /*14c0*/  FSETP.NAN.AND P2, PT, R54, R54.reuse, PT ;  /* 0x000000363600720b */ /* 0x080fe40003f48000 */
[----:B------:R-:W-:Y:S02]  /*14d0*/  P2R R44, PR, RZ, 0x8 ;  /* 0x00000008ff2c7803 */ /* 0x000fe40000000000 */
[----:B------:R-:W-:Y:S02]  /*14e0*/  FSETP.GEU.AND P3, PT, R47, R54, PT ;  /* 0x000000362f00720b */ /* 0x000fe40003f6e000 */
[----:B------:R-:W-:-:S07]  /*14f0*/  FSETP.NAN.AND P1, PT, R67, R67, PT ;  /* 0x000000434300720b */ /* 0x000fce0003f28000 */
[----:B------:R-:W-:Y:S02]  /*1500*/  @!P2 SEL R54, R54, R47, !P3 ;  /* 0x0000002f3636a207 */ /* 0x000fe40005800000 */
[-C--:B------:R-:W-:Y:S02]  /*1510*/  FSETP.NAN.AND P2, PT, R58, R58.reuse, PT ;  /* 0x0000003a3a00720b */ /* 0x080fe40003f48000 */
[----:B------:R-:W-:Y:S02]  /*1520*/  P2R R45, PR, RZ, 0x8 ;  /* 0x00000008ff2d7803 */ /* 0x000fe40000000000 */
[----:B------:R-:W-:-:S04]  /*1530*/  FSETP.GEU.AND P3, PT, R49, R58, PT ;  /* 0x0000003a3100720b */ /* 0x000fc80003f6e000 */
[----:B------:R-:W-:-:S05]  /*1540*/  P2R R47, PR, RZ, 0x8 ;  /* 0x00000008ff2f7803 */ /* 0x000fca0000000000 */
[----:B------:R-:W-:Y:S02]  /*1550*/  @!P2 SEL R58, R58, R49, !P3 ;  /* 0x000000313a3aa207 */ /* 0x000fe40005800000 */
[----:B------:R-:W-:-:S04]  /*1560*/  FSETP.GEU.AND P3, PT, R50, R67, PT ;  /* 0x000000433200720b */ /* 0x000fc80003f6e000 */
[----:B------:R-:W-:Y:S02]  /*1570*/  @!P1 SEL R67, R67, R50, !P3 ;  /* 0x0000003243439207 */ /* 0x000fe40005800000 */
[-C--:B------:R-:W-:Y:S02]  /*1580*/  FSETP.NAN.AND P1, PT, R62, R62.reuse, PT ;  /* 0x0000003e3e00720b */ /* 0x080fe40003f28000 */
[----:B------:R-:W-:Y:S02]  /*1590*/  FSETP.GEU.AND P2, PT, R51, R62, PT ;  /* 0x0000003e3300720b */ /* 0x000fe40003f4e000 */
[----:B--2---:R-:W-:Y:S02]  /*15a0*/  SEL R64, R23, 0xff800000, P0 ;  /* 0xff80000017407807 */ /* 0x004fe40000000000 */
[----:B------:R-:W-:Y:S02]  /*15b0*/  SEL R65, R22, 0xff800000, P0 ;  /* 0xff80000016417807 */ /* 0x000fe40000000000 */
[----:B------:R-:W-:-:S02]  /*15c0*/  CS2R R22, SRZ ;  /* 0x0000000000167805 */ /* 0x000fc4000001ff00 */
[----:B------:R-:W-:Y:S02]  /*15d0*/  SEL R68, R21, 0xff800000, P0 ;  /* 0xff80000015447807 */ /* 0x000fe40000000000 */
[----:B------:R-:W-:Y:S02]  /*15e0*/  SEL R69, R20, 0xff800000, P0 ;  /* 0xff80000014457807 */ /* 0x000fe40000000000 */
[----:B------:R-:W-:-:S06]  /*15f0*/  CS2R R20, SRZ ;  /* 0x0000000000147805 */ /* 0x000fcc000001ff00 */
[----:B------:R1:W2:Y:S01]  /*1600*/  @P0 LDG.E.128 R20, desc[UR6][R40.64] ;  /* 0x0000000628140981 */ /* 0x0002a2000c1e1d00 */
        /* <DEDUP_REMOVED lines=20> */
[----:B------:R-:W-:-:S07]  /*1750*/  LOP3.LUT R27, R55, R27, RZ, 0xfc, !PT ;  /* 0x0000001b371b7212 */ /* 0x000fce00078efcff */
[----:B------:R-:W-:Y:S02]  /*1760*/  @!P1 SEL R68, R68, R56, !P2 ;  /* 0x0000003844449207 */ /* 0x000fe40005000000 */
[-C--:B------:R-:W-:Y:S02]  /*1770*/  FSETP.NAN.AND P1, PT, R69, R69.reuse, PT ;  /* 0x000000454500720b */ /* 0x080fe40003f28000 */
[----:B------:R-:W-:Y:S02]  /*1780*/  P2R R54, PR, RZ, 0x4 ;  /* 0x00000004ff367803 */ /* 0x000fe40000000000 */
[----:B------:R-:W-:Y:S02]  /*1790*/  ISETP.GE.U32.AND P5, PT, R27, 0x10, PT ;  /* 0x000000101b00780c */ /* 0x000fe40003fa6070 */
[----:B------:R-:W-:Y:S01]  /*17a0*/  FSETP.GEU.AND P2, PT, R57, R69, PT ;  /* 0x000000453900720b */ /* 0x000fe20003f4e000 */
[----:B-1----:R-:W-:-:S06]  /*17b0*/  VIADD R41, R2, 0x2310 ;  /* 0x0000231002297836 */ /* 0x002fcc0000000000 */
[----:B------:R-:W-:Y:S01]  /*17c0*/  @!P1 SEL R69, R69, R57, !P2 ;  /* 0x0000003945459207 */ /* 0x000fe20005000000 */
[----:B------:R-:W-:Y:S01]  /*17d0*/  IMAD.WIDE R40, R41, 0x4, R76 ;  /* 0x0000000429287825 */ /* 0x000fe200078e024c */
[----:B--2---:R-:W-:Y:S02]  /*17e0*/  SEL R58, R20, 0xff800000, P0 ;  /* 0xff800000143a7807 */ /* 0x004fe40000000000 */
[----:B------:R-:W-:Y:S02]  /*17f0*/  SEL R57, R21, 0xff800000, P0 ;  /* 0xff80000015397807 */ /* 0x000fe40000000000 */
[----:B------:R-:W-:Y:S02]  /*1800*/  CS2R R20, SRZ ;  /* 0x0000000000147805 */ /* 0x000fe4000001ff00 */
[----:B------:R-:W-:Y:S02]  /*1810*/  SEL R59, R22, 0xff800000, P0 ;  /* 0xff800000163b7807 */ /* 0x000fe40000000000 */
[----:B------:R-:W-:-:S02]  /*1820*/  SEL R66, R23, 0xff800000, P0 ;  /* 0xff80000017427807 */ /* 0x000fc40000000000 */
[----:B------:R-:W-:-:S06]  /*1830*/  CS2R R22, SRZ ;  /* 0x0000000000167805 */ /* 0x000fcc000001ff00 */
[----:B------:R-:W2:Y:S01]  /*1840*/  @!P5 LDG.E.128 R20, desc[UR6][R40.64] ;  /* 0x000000062814d981 */ /* 0x000ea2000c1e1d00 */
[-C--:B------:R-:W-:Y:S02]  /*1850*/  FSETP.NAN.AND P0, PT, R58, R58.reuse, PT ;  /* 0x0000003a3a00720b */ /* 0x080fe40003f08000 */
[----:B------:R-:W-:Y:S02]  /*1860*/  P2R R56, PR, RZ, 0x4 ;  /* 0x00000004ff387803 */ /* 0x000fe40000000000 */
[----:B------:R-:W-:Y:S02]  /*1870*/  FSETP.GEU.AND P2, PT, R60, R58, PT ;  /* 0x0000003a3c00720b */ /* 0x000fe40003f4e000 */
[----:B------:R-:W-:-:S07]  /*1880*/  P2R R49, PR, RZ, 0x8 ;  /* 0x00000008ff317803 */ /* 0x000fce0000000000 */
[----:B------:R-:W-:Y:S02]  /*1890*/  @!P0 SEL R58, R58, R60, !P2 ;  /* 0x0000003c3a3a8207 */ /* 0x000fe40005000000 */
[----:B------:R-:W-:Y:S02]  /*18a0*/  FSETP.NAN.AND P0, PT, R57, R57, PT ;  /* 0x000000393900720b */ /* 0x000fe40003f08000 */
[----:B------:R-:W-:Y:S02]  /*18b0*/  FSETP.NAN.AND P3, PT, R59, R59, PT ;  /* 0x0000003b3b00720b */ /* 0x000fe40003f68000 */
[----:B------:R-:W-:-:S09]  /*18c0*/  FSETP.GEU.AND P1, PT, R61, R57, PT ;  /* 0x000000393d00720b */ /* 0x000fd20003f2e000 */
[----:B------:R-:W-:Y:S02]  /*18d0*/  @!P0 SEL R57, R57, R61, !P1 ;  /* 0x0000003d39398207 */ /* 0x000fe40004800000 */
[----:B------:R-:W-:-:S04]  /*18e0*/  FSETP.GEU.AND P0, PT, R62, R59, PT ;  /* 0x0000003b3e00720b */ /* 0x000fc80003f0e000 */
[----:B------:R-:W-:Y:S02]  /*18f0*/  @!P3 SEL R59, R59, R62, !P0 ;  /* 0x0000003e3b3bb207 */ /* 0x000fe40004000000 */
[-C--:B------:R-:W-:Y:S02]  /*1900*/  FSETP.NAN.AND P3, PT, R66, R66.reuse, PT ;  /* 0x000000424200720b */ /* 0x080fe40003f68000 */
[----:B------:R-:W-:Y:S02]  /*1910*/  P2R R16, PR, RZ, 0x10 ;  /* 0x00000010ff107803 */ /* 0x000fe40000000000 */
[----:B------:R-:W-:Y:S02]  /*1920*/  FSETP.GEU.AND P4, PT, R67, R66, PT ;  /* 0x000000424300720b */ /* 0x000fe40003f8e000 */
[----:B------:R-:W-:Y:S02]  /*1930*/  P2R R61, PR, RZ, 0x2 ;  /* 0x00000002ff3d7803 */ /* 0x000fe40000000000 */
[----:B------:R-:W-:-:S05]  /*1940*/  ISETP.NE.AND P1, PT, R18, RZ, PT ;  /* 0x000000ff1200720c */ /* 0x000fca0003f25270 */
[----:B------:R-:W-:Y:S02]  /*1950*/  @!P3 SEL R66, R66, R67, !P4 ;  /* 0x000000434242b207 */ /* 0x000fe40006000000 */
[----:B------:R-:W-:Y:S02]  /*1960*/  P2R R18, PR, RZ, 0x2 ;  /* 0x00000002ff127803 */ /* 0x000fe40000000000 */
[----:B------:R-:W-:Y:S02]  /*1970*/  ISETP.NE.AND P1, PT, R10, RZ, PT ;  /* 0x000000ff0a00720c */ /* 0x000fe40003f25270 */
[----:B------:R-:W-:Y:S02]  /*1980*/  P2R R62, PR, RZ, 0x1 ;  /* 0x00000001ff3e7803 */ /* 0x000fe40000000000 */
[----:B------:R-:W-:Y:S02]  /*1990*/  P2R R10, PR, RZ, 0x2 ;  /* 0x00000002ff0a7803 */ /* 0x000fe40000000000 */
[----:B------:R-:W-:-:S04]  /*19a0*/  ISETP.NE.AND P1, PT, R17, RZ, PT ;  /* 0x000000ff1100720c */ /* 0x000fc80003f25270 */
[----:B------:R-:W-:Y:S02]  /*19b0*/  P2R R17, PR, RZ, 0x2 ;  /* 0x00000002ff117803 */ /* 0x000fe40000000000 */
[----:B------:R-:W-:-:S04]  /*19c0*/  ISETP.NE.AND P1, PT, R16, RZ, PT ;  /* 0x000000ff1000720c */ /* 0x000fc80003f25270 */
[----:B------:R-:W-:Y:S02]  /*19d0*/  P2R R16, PR, RZ, 0x2 ;  /* 0x00000002ff107803 */ /* 0x000fe40000000000 */
[----:B------:R-:W-:-:S04]  /*19e0*/  ISETP.NE.AND P1, PT, R8, RZ, PT ;  /* 0x000000ff0800720c */ /* 0x000fc80003f25270 */
[----:B------:R-:W-:Y:S02]  /*19f0*/  P2R R55, PR, RZ, 0x2 ;  /* 0x00000002ff377803 */ /* 0x000fe40000000000 */
[----:B------:R-:W-:-:S04]  /*1a00*/  ISETP.NE.AND P1, PT, R13, RZ, PT ;  /* 0x000000ff0d00720c */ /* 0x000fc80003f25270 */
[----:B------:R-:W-:Y:S02]  /*1a10*/  P2R R13, PR, RZ, 0x2 ;  /* 0x00000002ff0d7803 */ /* 0x000fe40000000000 */
[----:B------:R-:W-:Y:S02]  /*1a20*/  ISETP.NE.AND P1, PT, R12, RZ, PT ;  /* 0x000000ff0c00720c */ /* 0x000fe40003f25270 */
[----:B------:R-:W-:Y:S02]  /*1a30*/  P2R R7, PR, RZ, 0x40 ;  /* 0x00000040ff077803 */ /* 0x000fe40000000000 */
[----:B------:R-:W-:Y:S02]  /*1a40*/  P2R R12, PR, RZ, 0x2 ;  /* 0x00000002ff0c7803 */ /* 0x000fe40000000000 */
[----:B------:R-:W-:-:S04]  /*1a50*/  ISETP.NE.AND P1, PT, R11, RZ, PT ;  /* 0x000000ff0b00720c */ /* 0x000fc80003f25270 */
[----:B------:R-:W-:Y:S02]  /*1a60*/  P2R R11, PR, RZ, 0x2 ;  /* 0x00000002ff0b7803 */ /* 0x000fe40000000000 */
[----:B------:R-:W-:Y:S02]  /*1a70*/  ISETP.NE.AND P1, PT, R7, RZ, PT ;  /* 0x000000ff0700720c */ /* 0x000fe40003f25270 */
[----:B--2---:R-:W-:-:S04]  /*1a80*/  SEL R20, R20, 0xff800000, !P5 ;  /* 0xff80000014147807 */ /* 0x004fc80006800000 */
[-C--:B------:R-:W-:Y:S02]  /*1a90*/  FSETP.NAN.AND P3, PT, R20, R20.reuse, PT ;  /* 0x000000141400720b */ /* 0x080fe40003f68000 */
[----:B------:R-:W-:Y:S02]  /*1aa0*/  FSETP.GEU.AND P0, PT, R69, R20, PT ;  /* 0x000000144500720b */ /* 0x000fe40003f0e000 */
[----:B------:R-:W-:-:S09]  /*1ab0*/  SEL R21, R21, 0xff800000, !P5 ;  /* 0xff80000015157807 */ /* 0x000fd20006800000 */
[----:B------:R-:W-:Y:S02]  /*1ac0*/  @!P3 SEL R20, R20, R69, !P0 ;  /* 0x000000451414b207 */ /* 0x000fe40004000000 */
[-C--:B------:R-:W-:Y:S02]  /*1ad0*/  FSETP.NAN.AND P3, PT, R21, R21.reuse, PT ;  /* 0x000000151500720b */ /* 0x080fe40003f68000 */
[----:B------:R-:W-:Y:S02]  /*1ae0*/  P2R R27, PR, RZ, 0x1 ;  /* 0x00000001ff1b7803 */ /* 0x000fe40000000000 */
[----:B------:R-:W-:Y:S02]  /*1af0*/  FSETP.GEU.AND P0, PT, R68, R21, PT ;  /* 0x000000154400720b */ /* 0x000fe40003f0e000 */
[----:B------:R-:W-:-:S07]  /*1b00*/  SEL R22, R22, 0xff800000, !P5 ;  /* 0xff80000016167807 */ /* 0x000fce0006800000 */
[----:B------:R-:W-:Y:S02]  /*1b10*/  @!P3 SEL R21, R21, R68, !P0 ;  /* 0x000000441515b207 */ /* 0x000fe40004000000 */
[-C--:B------:R-:W-:Y:S02]  /*1b20*/  FSETP.NAN.AND P3, PT, R22, R22.reuse, PT ;  /* 0x000000161600720b */ /* 0x080fe40003f68000 */
[----:B------:R-:W-:Y:S02]  /*1b30*/  P2R R40, PR, RZ, 0x1 ;  /* 0x00000001ff287803 */ /* 0x000fe40000000000 */
[----:B------:R-:W-:-:S09]  /*1b40*/  FSETP.GEU.AND P0, PT, R65, R22, PT ;  /* 0x000000164100720b */ /* 0x000fd20003f0e000 */
[----:B------:R-:W-:Y:S02]  /*1b50*/  @!P3 SEL R22, R22, R65, !P0 ;  /* 0x000000411616b207 */ /* 0x000fe40004000000 */
        /* <DEDUP_REMOVED lines=11> */
[----:B------:R-:W-:Y:S01]  /*1c10*/  ISETP.NE.AND P1, PT, R4, RZ, PT ;  /* 0x000000ff0400720c */ /* 0x000fe20003f25270 */
[----:B------:R-:W-:Y:S01]  /*1c20*/  VIADD R9, R2, 0x2314 ;  /* 0x0000231402097836 */ /* 0x000fe20000000000 */
[----:B------:R-:W-:Y:S02]  /*1c30*/  CS2R R6, SRZ ;  /* 0x0000000000067805 */ /* 0x000fe4000001ff00 */
[----:B------:R-:W-:Y:S02]  /*1c40*/  P2R R69, PR, RZ, 0x2 ;  /* 0x00000002ff457803 */ /* 0x000fe40000000000 */
[----:B------:R-:W-:Y:S02]  /*1c50*/  ISETP.NE.AND P1, PT, R5, RZ, PT ;  /* 0x000000ff0500720c */ /* 0x000fe40003f25270 */
[----:B------:R-:W-:Y:S01]  /*1c60*/  CS2R R4, SRZ ;  /* 0x0000000000047805 */ /* 0x000fe2000001ff00 */
[----:B------:R-:W-:-:S05]  /*1c70*/  IMAD.WIDE R8, R9, 0x4, R76 ;  /* 0x0000000409087825 */ /* 0x000fca00078e024c */
[----:B------:R-:W2:Y:S01]  /*1c80*/  @!P5 LDG.E.128 R4, desc[UR6][R8.64] ;  /* 0x000000060804d981 */ /* 0x000ea2000c1e1d00 */
[----:B------:R-:W-:-:S04]  /*1c90*/  SEL R23, R23, 0xff800000, !P5 ;  /* 0xff80000017177807 */ /* 0x000fc80006800000 */
[-C--:B------:R-:W-:Y:S02]  /*1ca0*/  FSETP.NAN.AND P3, PT, R23, R23.reuse, PT ;  /* 0x000000171700720b */ /* 0x080fe40003f68000 */
[----:B------:R-:W-:Y:S02]  /*1cb0*/  P2R R63, PR, RZ, 0x10 ;  /* 0x00000010ff3f7803 */ /* 0x000fe40000000000 */
[----:B------:R-:W-:Y:S02]  /*1cc0*/  P2R R41, PR, RZ, 0x1 ;  /* 0x00000001ff297803 */ /* 0x000fe40000000000 */
[----:B------:R-:W-:-:S07]  /*1cd0*/  FSETP.GEU.AND P0, PT, R64, R23, PT ;  /* 0x000000174000720b */ /* 0x000fce0003f0e000 */
[----:B------:R-:W-:Y:S02]  /*1ce0*/  @!P3 SEL R23, R23, R64, !P0 ;  /* 0x000000401717b207 */ /* 0x000fe40004000000 */
[----:B------:R-:W-:Y:S02]  /*1cf0*/  P2R R72, PR, RZ, 0x2 ;  /* 0x00000002ff487803 */ /* 0x000fe40000000000 */
[----:B------:R-:W-:Y:S02]  /*1d00*/  P2R R60, PR, RZ, 0x4 ;  /* 0x00000004ff3c7803 */ /* 0x000fe40000000000 */
[----:B------:R-:W-:Y:S02]  /*1d10*/  ISETP.NE.AND P2, PT, R19, RZ, PT ;  /* 0x000000ff1300720c */ /* 0x000fe40003f45270 */
[----:B------:R-:W-:Y:S02]  /*1d20*/  P2R R19, PR, RZ, 0x1 ;  /* 0x00000001ff137803 */ /* 0x000fe40000000000 */
[----:B------:R-:W-:-:S02]  /*1d30*/  ISETP.NE.AND P0, PT, R0, RZ, PT ;  /* 0x000000ff0000720c */ /* 0x000fc40003f05270 */
[----:B--2---:R-:W-:Y:S02]  /*1d40*/  SEL R7, R7, 0xff800000, !P5 ;  /* 0xff80000007077807 */ /* 0x004fe40006800000 */
[----:B------:R-:W-:Y:S02]  /*1d50*/  SEL R4, R4, 0xff800000, !P5 ;  /* 0xff80000004047807 */ /* 0x000fe40006800000 */
[-C--:B------:R-:W-:Y:S02]  /*1d60*/  FSETP.NAN.AND P4, PT, R7, R7.reuse, PT ;  /* 0x000000070700720b */ /* 0x080fe40003f88000 */
[----:B------:R-:W-:Y:S02]  /*1d70*/  FSETP.NAN.AND P6, PT, R4, R4, PT ;  /* 0x000000040400720b */ /* 0x000fe40003fc8000 */
[----:B------:R-:W-:Y:S02]  /*1d80*/  FSETP.GEU.AND P3, PT, R66, R7, PT ;  /* 0x000000074200720b */ /* 0x000fe40003f6e000 */
[----:B------:R-:W-:-:S07]  /*1d90*/  SEL R5, R5, 0xff800000, !P5 ;  /* 0xff80000005057807 */ /* 0x000fce0006800000 */
[----:B------:R-:W-:Y:S02]  /*1da0*/  @!P4 SEL R7, R7, R66, !P3 ;  /* 0x000000420707c207 */ /* 0x000fe40005800000 */
[----:B------:R-:W-:Y:S02]  /*1db0*/  FSETP.GEU.AND P4, PT, R58, R4, PT ;  /* 0x000000043a00720b */ /* 0x000fe40003f8e000 */
[----:B------:R-:W-:Y:S02]  /*1dc0*/  SEL R6, R6, 0xff800000, !P5 ;  /* 0xff80000006067807 */ /* 0x000fe40006800000 */
[----:B------:R-:W-:Y:S02]  /*1dd0*/  @!P6 SEL R4, R4, R58, !P4 ;  /* 0x0000003a0404e207 */ /* 0x000fe40006000000 */
[----:B------:R-:W-:Y:S02]  /*1de0*/  FSETP.NAN.AND P6, PT, R5, R5, PT ;  /* 0x000000050500720b */ /* 0x000fe40003fc8000 */
[----:B------:R-:W-:-:S02]  /*1df0*/  FSETP.NAN.AND P1, PT, R6, R6, PT ;  /* 0x000000060600720b */ /* 0x000fc40003f28000 */
[----:B------:R-:W-:-:S09]  /*1e00*/  FSETP.GEU.AND P5, PT, R57, R5, PT ;  /* 0x000000053900720b */ /* 0x000fd20003fae000 */
[----:B------:R-:W-:Y:S02]  /*1e10*/  @!P6 SEL R5, R5, R57, !P5 ;  /* 0x000000390505e207 */ /* 0x000fe40006800000 */
[----:B------:R-:W-:-:S04]  /*1e20*/  FSETP.GEU.AND P6, PT, R59, R6, PT ;  /* 0x000000063b00720b */ /* 0x000fc80003fce000 */
[----:B------:R-:W-:Y:S02]  /*1e30*/  @!P1 SEL R6, R6, R59, !P6 ;  /* 0x0000003b06069207 */ /* 0x000fe40007000000 */
[----:B------:R-:W-:-:S04]  /*1e40*/  ISETP.NE.AND P1, PT, R72, RZ, PT ;  /* 0x000000ff4800720c */ /* 0x000fc80003f25270 */
[----:B------:R-:W-:Y:S02]  /*1e50*/  SEL R0, RZ, 0x1, !P1 ;  /* 0x00000001ff007807 */ /* 0x000fe40004800000 */
        /* <DEDUP_REMOVED lines=15> */
[----:B------:R-:W-:Y:S02]  /*1f50*/  SEL R9, R0, 0x2, P1 ;  /* 0x0000000200097807 */ /* 0x000fe40000800000 */
[----:B------:R-:W-:-:S04]  /*1f60*/  ISETP.NE.AND P1, PT, R12, RZ, PT ;  /* 0x000000ff0c00720c */ /* 0x000fc80003f25270 */
[----:B------:R-:W-:Y:S02]  /*1f70*/  SEL R12, R64, 0x2, P1 ;  /* 0x00000002400c7807 */ /* 0x000fe40000800000 */
[----:B------:R-:W-:-:S04]  /*1f80*/  ISETP.NE.AND P1, PT, R13, RZ, PT ;  /* 0x000000ff0d00720c */ /* 0x000fc80003f25270 */
[----:B------:R-:W-:Y:S02]  /*1f90*/  SEL R13, R66, 0x2, P1 ;  /* 0x00000002420d7807 */ /* 0x000fe40000800000 */
[----:B------:R-:W-:-:S04]  /*1fa0*/  ISETP.NE.AND P1, PT, R55, RZ, PT ;  /* 0x000000ff3700720c */ /* 0x000fc80003f25270 */
[----:B------:R-:W-:Y:S02]  /*1fb0*/  SEL R14, R14, 0x2, P1 ;  /* 0x000000020e0e7807 */ /* 0x000fe40000800000 */
[----:B------:R-:W-:Y:S02]  /*1fc0*/  ISETP.NE.AND P1, PT, R16, RZ, PT ;  /* 0x000000ff1000720c */ /* 0x000fe40003f25270 */
[----:B------:R-:W-:Y:S02]  /*1fd0*/  P2R R59, PR, RZ, 0x40 ;  /* 0x00000040ff3b7803 */ /* 0x000fe40000000000 */
[----:B------:R-:W-:Y:S02]  /*1fe0*/  SEL R0, R15, 0x2, P1 ;  /* 0x000000020f007807 */ /* 0x000fe40000800000 */
[----:B------:R-:W-:Y:S02]  /*1ff0*/  ISETP.NE.AND P1, PT, R17, RZ, PT ;  /* 0x000000ff1100720c */ /* 0x000fe40003f25270 */
[----:B------:R-:W-:-:S02]  /*2000*/  ISETP.NE.AND P6, PT, R75, RZ, PT ;  /* 0x000000ff4b00720c */ /* 0x000fc40003fc5270 */
[----:B------:R-:W-:Y:S02]  /*2010*/  SEL R11, R3, 0x2, P1 ;  /* 0x00000002030b7807 */ /* 0x000fe40000800000 */
[----:B------:R-:W-:Y:S02]  /*2020*/  SEL R3, R65, 0x2, P6 ;  /* 0x0000000241037807 */ /* 0x000fe40003000000 */
[----:B------:R-:W-:-:S04]  /*2030*/  ISETP.NE.AND P6, PT, R46, RZ, PT ;  /* 0x000000ff2e00720c */ /* 0x000fc80003fc5270 */
[----:B------:R-:W-:Y:S02]  /*2040*/  P2R R15, PR, RZ, 0x40 ;  /* 0x00000040ff0f7803 */ /* 0x000fe40000000000 */
[----:B------:R-:W-:-:S04]  /*2050*/  ISETP.NE.AND P6, PT, R52, RZ, PT ;  /* 0x000000ff3400720c */ /* 0x000fc80003fc5270 */
[----:B------:R-:W-:Y:S02]  /*2060*/  P2R R16, PR, RZ, 0x40 ;  /* 0x00000040ff107803 */ /* 0x000fe40000000000 */
[----:B------:R-:W-:Y:S02]  /*2070*/  ISETP.NE.AND P6, PT, R51, RZ, PT ;  /* 0x000000ff3300720c */ /* 0x000fe40003fc5270 */
[----:B------:R-:W-:Y:S02]  /*2080*/  ISETP.NE.AND P1, PT, R10, RZ, PT ;  /* 0x000000ff0a00720c */ /* 0x000fe40003f25270 */
[----:B------:R-:W-:Y:S02]  /*2090*/  P2R R17, PR, RZ, 0x40 ;  /* 0x00000040ff117803 */ /* 0x000fe40000000000 */
[----:B------:R-:W-:Y:S02]  /*20a0*/  ISETP.NE.AND P6, PT, R45, RZ, PT ;  /* 0x000000ff2d00720c */ /* 0x000fe40003fc5270 */
[----:B------:R-:W-:-:S02]  /*20b0*/  P2R R8, PR, RZ, 0x8 ;  /* 0x00000008ff087803 */ /* 0x000fc40000000000 */
[----:B------:R-:W-:Y:S02]  /*20c0*/  SEL R10, R67, 0x2, P1 ;  /* 0x00000002430a7807 */ /* 0x000fe40000800000 */
[----:B------:R-:W-:Y:S02]  /*20d0*/  ISETP.NE.AND P3, PT, R71, RZ, PT ;  /* 0x000000ff4700720c */ /* 0x000fe40003f65270 */
[----:B------:R-:W-:Y:S02]  /*20e0*/  ISETP.NE.AND P1, PT, R18, RZ, PT ;  /* 0x000000ff1200720c */ /* 0x000fe40003f25270 */
[----:B------:R-:W-:Y:S02]  /*20f0*/  P2R R18, PR, RZ, 0x40 ;  /* 0x00000040ff127803 */ /* 0x000fe40000000000 */
[----:B------:R-:W-:Y:S02]  /*2100*/  ISETP.NE.AND P6, PT, R47, RZ, PT ;  /* 0x000000ff2f00720c */ /* 0x000fe40003fc5270 */
[----:B------:R-:W-:-:S02]  /*2110*/  SEL R13, R13, 0x3, P3 ;  /* 0x000000030d0d7807 */ /* 0x000fc40001800000 */
[----:B------:R-:W-:Y:S02]  /*2120*/  ISETP.NE.AND P3, PT, R24, RZ, PT ;  /* 0x000000ff1800720c */ /* 0x000fe40003f65270 */
[----:B------:R-:W-:Y:S02]  /*2130*/  P2R R24, PR, RZ, 0x40 ;  /* 0x00000040ff187803 */ /* 0x000fe40000000000 */
[----:B------:R-:W-:Y:S02]  /*2140*/  ISETP.NE.AND P6, PT, R44, RZ, PT ;  /* 0x000000ff2c00720c */ /* 0x000fe40003fc5270 */
[----:B------:R-:W-:Y:S02]  /*2150*/  SEL R14, R14, 0x3, P0 ;  /* 0x000000030e0e7807 */ /* 0x000fe40000000000 */
[----:B------:R-:W-:Y:S02]  /*2160*/  ISETP.NE.AND P0, PT, R25, RZ, PT ;  /* 0x000000ff1900720c */ /* 0x000fe40003f05270 */
[----:B------:R-:W-:-:S02]  /*2170*/  P2R R25, PR, RZ, 0x40 ;  /* 0x00000040ff197803 */ /* 0x000fc40000000000 */
        /* <DEDUP_REMOVED lines=25> */
[----:B------:R-:W-:Y:S02]  /*2310*/  ISETP.NE.AND P6, PT, R29, RZ, PT ;  /* 0x000000ff1d00720c */ /* 0x000fe40003fc5270 */
[----:B------:R-:W-:-:S02]  /*2320*/  ISETP.NE.AND P4, PT, R73, RZ, PT ;  /* 0x000000ff4900720c */ /* 0x000fc40003f85270 */
[----:B------:R-:W-:Y:S02]  /*2330*/  P2R R29, PR, RZ, 0x40 ;  /* 0x00000040ff1d7803 */ /* 0x000fe40000000000 */
[----:B------:R-:W-:Y:S02]  /*2340*/  SEL R12, R12, 0x3, P4 ;  /* 0x000000030c0c7807 */ /* 0x000fe40002000000 */
[----:B------:R-:W-:Y:S02]  /*2350*/  ISETP.NE.AND P6, PT, R28, RZ, PT ;  /* 0x000000ff1c00720c */ /* 0x000fe40003fc5270 */
[----:B------:R-:W-:Y:S02]  /*2360*/  ISETP.NE.AND P4, PT, R70, RZ, PT ;  /* 0x000000ff4600720c */ /* 0x000fe40003f85270 */
[----:B------:R-:W-:Y:S02]  /*2370*/  P2R R28, PR, RZ, 0x40 ;  /* 0x00000040ff1c7803 */ /* 0x000fe40000000000 */
[----:B------:R-:W-:-:S02]  /*2380*/  P2R R57, PR, RZ, 0x20 ;  /* 0x00000020ff397803 */ /* 0x000fc40000000000 */
[----:B------:R-:W-:Y:S02]  /*2390*/  P2R R55, PR, RZ, 0x10 ;  /* 0x00000010ff377803 */ /* 0x000fe40000000000 */
[----:B------:R-:W-:Y:S02]  /*23a0*/  ISETP.NE.AND P6, PT, R26, RZ, PT ;  /* 0x000000ff1a00720c */ /* 0x000fe40003fc5270 */
[----:B------:R-:W-:Y:S02]  /*23b0*/  ISETP.NE.AND P5, PT, R74, RZ, PT ;  /* 0x000000ff4a00720c */ /* 0x000fe40003fa5270 */
[----:B------:R-:W-:Y:S02]  /*23c0*/  ISETP.NE.AND P4, PT, R48, RZ, PT ;  /* 0x000000ff3000720c */ /* 0x000fe40003f85270 */
[----:B------:R-:W-:Y:S02]  /*23d0*/  SEL R12, R12, 0x4, P6 ;  /* 0x000000040c0c7807 */ /* 0x000fe40003000000 */
[----:B------:R-:W-:-:S02]  /*23e0*/  SEL R9, R9, 0x3, P5 ;  /* 0x0000000309097807 */ /* 0x000fc40002800000 */
[----:B------:R-:W-:Y:S02]  /*23f0*/  SEL R11, R11, 0x3, P4 ;  /* 0x000000030b0b7807 */ /* 0x000fe40002000000 */
[----:B------:R-:W-:Y:S02]  /*2400*/  ISETP.NE.AND P6, PT, R28, RZ, PT ;  /* 0x000000ff1c00720c */ /* 0x000fe40003fc5270 */
[----:B------:R-:W-:Y:S02]  /*2410*/  ISETP.NE.AND P4, PT, R55, RZ, PT ;  /* 0x000000ff3700720c */ /* 0x000fe40003f85270 */
[----:B------:R-:W-:Y:S02]  /*2420*/  SEL R9, R9, 0x4, P6 ;  /* 0x0000000409097807 */ /* 0x000fe40003000000 */
[----:B------:R-:W-:Y:S02]  /*2430*/  SEL R0, R0, 0x3, P4 ;  /* 0x0000000300007807 */ /* 0x000fe40002000000 */
[----:B------:R-:W-:-:S04]  /*2440*/  ISETP.NE.AND P6, PT, R29, RZ, PT ;  /* 0x000000ff1d00720c */ /* 0x000fc80003fc5270 */
[----:B------:R-:W-:Y:S02]  /*2450*/  SEL R0, R0, 0x4, P6 ;  /* 0x0000000400007807 */ /* 0x000fe40003000000 */
[----:B------:R-:W-:Y:S02]  /*2460*/  ISETP.NE.AND P6, PT, R30, RZ, PT ;  /* 0x000000ff1e00720c */ /* 0x000fe40003fc5270 */
[----:B------:R-:W-:Y:S02]  /*2470*/  SEL R10, R10, 0x3, P2 ;  /* 0x000000030a0a7807 */ /* 0x000fe40001000000 */
[----:B------:R-:W-:Y:S02]  /*2480*/  SEL R11, R11, 0x4, P6 ;  /* 0x000000040b0b7807 */ /* 0x000fe40003000000 */
[----:B------:R-:W-:Y:S02]  /*2490*/  ISETP.NE.AND P6, PT, R31, RZ, PT ;  /* 0x000000ff1f00720c */ /* 0x000fe40003fc5270 */
[----:B------:R-:W-:-:S02]  /*24a0*/  SEL R3, R3, 0x3, P1 ;  /* 0x0000000303037807 */ /* 0x000fc40000800000 */
[----:B------:R-:W-:Y:S02]  /*24b0*/  SEL R10, R10, 0x4, P6 ;  /* 0x000000040a0a7807 */ /* 0x000fe40003000000 */
[----:B------:R-:W-:-:S04]  /*24c0*/  ISETP.NE.AND P6, PT, R32, RZ, PT ;  /* 0x000000ff2000720c */ /* 0x000fc80003fc5270 */
        /* <DEDUP_REMOVED lines=18> */
[----:B------:R-:W-:Y:S02]  /*25f0*/  ISETP.NE.AND P4, PT, R27, RZ, PT ;  /* 0x000000ff1b00720c */ /* 0x000fe40003f85270 */
        /* <DEDUP_REMOVED lines=12> */
[----:B------:R-:W-:Y:S02]  /*26c0*/  ISETP.NE.AND P1, PT, R56, RZ, PT ;  /* 0x000000ff3800720c */ /* 0x000fe40003f25270 */
[----:B------:R-:W-:-:S02]  /*26d0*/  ISETP.NE.AND P6, PT, R16, RZ, PT ;  /* 0x000000ff1000720c */ /* 0x000fc40003fc5270 */
[----:B------:R-:W-:Y:S02]  /*26e0*/  SEL R13, R13, 0x7, P2 ;  /* 0x000000070d0d7807 */ /* 0x000fe40001000000 */
[----:B------:R-:W-:Y:S02]  /*26f0*/  SEL R3, R3, 0x6, P6 ;  /* 0x0000000603037807 */ /* 0x000fe40003000000 */
[----:B------:R-:W-:Y:S02]  /*2700*/  SEL R14, R14, 0x7, P1 ;  /* 0x000000070e0e7807 */ /* 0x000fe40000800000 */
[----:B------:R-:W-:Y:S02]  /*2710*/  ISETP.NE.AND P2, PT, R60, RZ, PT ;  /* 0x000000ff3c00720c */ /* 0x000fe40003f45270 */
[----:B------:R-:W-:Y:S02]  /*2720*/  SEL R24, R14, 0x8, P4 ;  /* 0x000000080e187807 */ /* 0x000fe40002000000 */
[----:B------:R-:W-:-:S02]  /*2730*/  SEL R0, R3, 0x7, P2 ;  /* 0x0000000703007807 */ /* 0x000fc40001000000 */
[----:B------:R-:W-:-:S04]  /*2740*/  ISETP.NE.AND P4, PT, R58, RZ, PT ;  /* 0x000000ff3a00720c */ /* 0x000fc80003f85270 */
[----:B------:R-:W-:Y:S02]  /*2750*/  SEL R29, R0, 0x8, P4 ;  /* 0x00000008001d7807 */ /* 0x000fe40002000000 */
[----:B------:R-:W1:Y:S01]  /*2760*/  S2R R0, SR_TID.X ;  /* 0x0000000000007919 */ /* 0x000e620000002100 */
[----:B------:R-:W-:Y:S01]  /*2770*/  ISETP.NE.AND P3, PT, R40, RZ, PT ;  /* 0x000000ff2800720c */ /* 0x000fe20003f65270 */
[----:B------:R-:W2:Y:S03]  /*2780*/  S2R R77, SR_TID.X ;  /* 0x00000000004d7919 */ /* 0x000ea60000002100 */
[----:B------:R-:W-:Y:S02]  /*2790*/  SEL R17, R13, 0x8, P3 ;  /* 0x000000080d117807 */ /* 0x000fe40001800000 */
[----:B------:R-:W-:Y:S01]  /*27a0*/  ISETP.NE.AND P3, PT, R8, RZ, PT ;  /* 0x000000ff0800720c */ /* 0x000fe20003f65270 */
[----:B----4-:R-:W-:Y:S01]  /*27b0*/  UPRMT UR4, UR5, 0x654, UR4 ;  /* 0x0000065405047896 */ /* 0x010fe20008000004 */
[----:B-1----:R-:W-:-:S05]  /*27c0*/  IMAD.SHL.U32 R8, R0, 0x8, RZ ;  /* 0x0000000800087824 */ /* 0x002fca00078e00ff */
[----:B------:R-:W-:-:S04]  /*27d0*/  LOP3.LUT R8, R8, 0x3f8, RZ, 0xc0, !PT ;  /* 0x000003f808087812 */ /* 0x000fc800078ec0ff */
[----:B------:R-:W-:-:S05]  /*27e0*/  LEA R30, R8, UR4, 0x2 ;  /* 0x00000004081e7c11 */ /* 0x000fca000f8e10ff */
[----:B------:R-:W-:Y:S04]  /*27f0*/  STS.128 [R30], R20 ;  /* 0x000000141e007388 */ /* 0x000fe80000000c00 */
[----:B------:R1:W-:Y:S01]  /*2800*/  STS.128 [R30+0x10], R4 ;  /* 0x000010041e007388 */ /* 0x0003e20000000c00 */
[----:B------:R-:W-:Y:S01]  /*2810*/  ISETP.NE.AND P5, PT, R53, RZ, PT ;  /* 0x000000ff3500720c */ /* 0x000fe20003fa5270 */
[----:B--2---:R-:W-:Y:S01]  /*2820*/  IMAD.SHL.U32 R0, R77, 0x4, RZ ;  /* 0x000000044d007824 */ /* 0x004fe200078e00ff */
[----:B------:R-:W-:Y:S01]  /*2830*/  ISETP.NE.AND P0, PT, R41, RZ, PT ;  /* 0x000000ff2900720c */ /* 0x000fe20003f05270 */
[----:B------:R-:W2:Y:S01]  /*2840*/  S2R R77, SR_CTAID.X ;  /* 0x00000000004d7919 */ /* 0x000ea20000002500 */
[----:B------:R-:W-:Y:S02]  /*2850*/  ISETP.NE.AND P6, PT, R15, RZ, PT ;  /* 0x000000ff0f00720c */ /* 0x000fe40003fc5270 */
[----:B------:R-:W-:-:S02]  /*2860*/  SEL R12, R12, 0x7, P5 ;  /* 0x000000070c0c7807 */ /* 0x000fc40002800000 */
[----:B------:R-:W-:Y:S02]  /*2870*/  LOP3.LUT R0, R0, 0x1fc, RZ, 0xc0, !PT ;  /* 0x000001fc00007812 */ /* 0x000fe400078ec0ff */
[----:B------:R-:W-:Y:S02]  /*2880*/  SEL R9, R9, 0x7, P6 ;  /* 0x0000000709097807 */ /* 0x000fe40003000000 */
[----:B------:R-:W-:Y:S02]  /*2890*/  SEL R16, R12, 0x8, P0 ;  /* 0x000000080c107807 */ /* 0x000fe40000000000 */
[----:B------:R-:W-:Y:S02]  /*28a0*/  ISETP.NE.AND P1, PT, R61, RZ, PT ;  /* 0x000000ff3d00720c */ /* 0x000fe40003f25270 */
[----:B------:R-:W-:Y:S02]  /*28b0*/  ISETP.NE.AND P0, PT, R19, RZ, PT ;  /* 0x000000ff1300720c */ /* 0x000fe40003f05270 */
[----:B------:R-:W-:Y:S01]  /*28c0*/  LEA R31, R0, UR4, 0x2 ;  /* 0x00000004001f7c11 */ /* 0x000fe2000f8e10ff */
[----:B------:R-:W-:Y:S01]  /*28d0*/  BAR.SYNC.DEFER_BLOCKING 0x0 ;  /* 0x0000000000007b1d */ /* 0x000fe20000010000 */
[----:B------:R-:W-:-:S02]  /*28e0*/  SEL R28, R10, 0x7, P1 ;  /* 0x000000070a1c7807 */ /* 0x000fc40000800000 */
[----:B------:R-:W-:-:S05]  /*28f0*/  SEL R3, R9, 0x8, P0 ;  /* 0x0000000809037807 */ /* 0x000fca0000000000 */
[----:B------:R-:W3:Y:S01]  /*2900*/  LDC.64 R18, c[0x0][0x218] ;  /* 0x00008600ff127b82 */ /* 0x000ee20000000a00 */
[----:B------:R-:W-:Y:S01]  /*2910*/  ISETP.NE.AND P1, PT, R50, RZ, PT ;  /* 0x000000ff3200720c */ /* 0x000fe20003f25270 */
[----:B------:R-:W-:Y:S01]  /*2920*/  ULDC.64 UR4, c[0x0][0x218] ;  /* 0x0000860000047ab9 */ /* 0x000fe20000000a00 */
[----:B------:R-:W4:Y:S04]  /*2930*/  LDS.128 R8, [R31] ;  /* 0x000000001f087984 */ /* 0x000f280000000c00 */
[----:B------:R-:W5:Y:S01]  /*2940*/  LDS.128 R12, [R31+0x800] ;  /* 0x000800001f0c7984 */ /* 0x000f620000000c00 */
[----:B------:R-:W-:Y:S02]  /*2950*/  ISETP.NE.AND P4, PT, R49, RZ, PT ;  /* 0x000000ff3100720c */ /* 0x000fe40003f85270 */
[----:B------:R-:W-:-:S02]  /*2960*/  ISETP.NE.AND P2, PT, R63, RZ, PT ;  /* 0x000000ff3f00720c */ /* 0x000fc40003f45270 */
[----:B------:R-:W-:Y:S02]  /*2970*/  ISETP.NE.AND P0, PT, R62, RZ, PT ;  /* 0x000000ff3e00720c */ /* 0x000fe40003f05270 */
[----:B------:R-:W-:Y:S02]  /*2980*/  SEL R27, R27, 0x6, P4 ;  /* 0x000000061b1b7807 */ /* 0x000fe40002000000 */
[----:B------:R-:W-:Y:S01]  /*2990*/  SEL R26, R26, 0x6, P1 ;  /* 0x000000061a1a7807 */ /* 0x000fe20000800000 */
[----:B--2---:R-:W-:Y:S01]  /*29a0*/  IMAD.SHL.U32 R77, R77, 0x400, RZ ;  /* 0x000004004d4d7824 */ /* 0x004fe200078e00ff */
[----:B------:R-:W-:Y:S02]  /*29b0*/  ISETP.NE.AND P6, PT, R59, RZ, PT ;  /* 0x000000ff3b00720c */ /* 0x000fe40003fc5270 */
[----:B------:R-:W-:Y:S02]  /*29c0*/  ISETP.NE.AND P5, PT, R57, RZ, PT ;  /* 0x000000ff3900720c */ /* 0x000fe40003fa5270 */
[----:B------:R-:W-:-:S02]  /*29d0*/  SEL R27, R27, 0x7, P2 ;  /* 0x000000071b1b7807 */ /* 0x000fc40001000000 */
[----:B------:R-:W-:Y:S02]  /*29e0*/  SEL R26, R26, 0x7, P0 ;  /* 0x000000071a1a7807 */ /* 0x000fe40000000000 */
[----:B------:R-:W-:Y:S02]  /*29f0*/  PRMT R25, R24, 0x3340, R17 ;  /* 0x0000334018197816 */ /* 0x000fe40000000011 */
[----:B------:R-:W-:Y:S02]  /*2a00*/  PRMT R24, R16, 0x3340, R3 ;  /* 0x0000334010187816 */ /* 0x000fe40000000003 */
[----:B------:R-:W-:Y:S02]  /*2a10*/  LOP3.LUT R3, R77, R0, RZ, 0xfc, !PT ;  /* 0x000000004d037212 */ /* 0x000fe400078efcff */
[----:B------:R-:W-:Y:S02]  /*2a20*/  SEL R28, R28, 0x8, P5 ;  /* 0x000000081c1c7807 */ /* 0x000fe40002800000 */
[----:B------:R-:W-:-:S02]  /*2a30*/  SEL R27, R27, 0x8, P3 ;  /* 0x000000081b1b7807 */ /* 0x000fc40001800000 */
[----:B------:R-:W-:Y:S02]  /*2a40*/  SEL R26, R26, 0x8, P6 ;  /* 0x000000081a1a7807 */ /* 0x000fe40003000000 */
[----:B------:R-:W-:Y:S02]  /*2a50*/  SHF.R.S32.HI R0, RZ, 0x1f, R77 ;  /* 0x0000001fff007819 */ /* 0x000fe4000001144d */
[----:B-1----:R-:W-:Y:S02]  /*2a60*/  LEA R6, P0, R3, UR4, 0x2 ;  /* 0x0000000403067c11 */ /* 0x002fe4000f8010ff */
[----:B------:R-:W-:Y:S02]  /*2a70*/  PRMT R29, R29, 0x3340, R28 ;  /* 0x000033401d1d7816 */ /* 0x000fe4000000001c */
[----:B------:R-:W-:Y:S02]  /*2a80*/  IADD3 R16, P1, R2, UR8, RZ ;  /* 0x0000000802107c10 */ /* 0x000fe4000ff3e0ff */
[----:B------:R-:W-:Y:S01]  /*2a90*/  PRMT R26, R26, 0x3340, R27 ;  /* 0x000033401a1a7816 */ /* 0x000fe2000000001b */
[C---:B---3--:R-:W-:Y:S01]  /*2aa0*/  IMAD.WIDE R4, R3.reuse, 0x4, R18 ;  /* 0x0000000403047825 */ /* 0x048fe200078e0212 */
[----:B------:R-:W-:-:S02]  /*2ab0*/  LEA.HI.X R7, R3, UR5, R0, 0x2, P0 ;  /* 0x0000000503077c11 */ /* 0x000fc400080f1400 */
[----:B------:R-:W-:Y:S02]  /*2ac0*/  PRMT R24, R25, 0x5410, R24 ;  /* 0x0000541019187816 */ /* 0x000fe40000000018 */
[----:B------:R-:W-:Y:S02]  /*2ad0*/  LEA.HI.X.SX32 R17, R2, UR9, 0x1, P1 ;  /* 0x0000000902117c11 */ /* 0x000fe400088f0eff */
[----:B------:R-:W-:Y:S01]  /*2ae0*/  PRMT R25, R29, 0x5410, R26 ;  /* 0x000054101d197816 */ /* 0x000fe2000000001a */
[----:B----4-:R-:W-:Y:S04]  /*2af0*/  STG.E.128 desc[UR6][R4.64], R8 ;  /* 0x0000000804007986 */ /* 0x010fe8000c101d06 */
[----:B-----5:R-:W-:Y:S04]  /*2b00*/  STG.E.128 desc[UR6][R6.64+0x800], R12 ;  /* 0x0008000c06007986 */ /* 0x020fe8000c101d06 */
[----:B------:R-:W-:Y:S01]  /*2b10*/  STG.E.64 desc[UR6][R16.64], R24 ;  /* 0x0000001810007986 */ /* 0x000fe2000c101b06 */
[----:B------:R-:W-:Y:S05]  /*2b20*/  EXIT ;  /* 0x000000000000794d */ /* 0x000fea0003800000 */
.L_x_0:
[----:B------:R-:W-:-:S00]  /*2b30*/  BRA `(.L_x_0) ;  /* 0xfffffffc00fc7947 */ /* 0x000fc0000383ffff */
[----:B------:R-:W-:-:S00]  /*2b40*/  NOP ;  /* 0x0000000000007918 */ /* 0x000fc00000000000 */
        /* <DEDUP_REMOVED lines=11> */
.L_x_1:


//--------------------- .nv.shared.triton_poi_fused_max_pool2d_with_indices_52 --------------------------
	.section	.nv.shared.triton_poi_fused_max_pool2d_with_indices_52,"aw",@nobits
	.sectionflags	@""
	.align	16
	.zero		1024


//--------------------- .nv.constant0.triton_poi_fused_max_pool2d_with_indices_52 --------------------------
	.section	.nv.constant0.triton_poi_fused_max_pool2d_with_indices_52,"a",@progbits
	.sectionflags	@""
	.align	4
.nv.constant0.triton_poi_fused_max_pool2d_with_indices_52:
	.zero		556
